	.target	sm_90a

	.elftype	@"ET_EXEC"


//--------------------- .note.nv.tkinfo           --------------------------
	.section	.note.nv.tkinfo,"",@"SHT_NOTE"
	.sectionflags	@"SHF_NOTE_NV_TKINFO"
	.tkinfo
        /*0018*/ 	.word	0x00000002
        /*0030*/ 	.string	""
        /*0030*/ 	.string	"ptxas"
        /*0030*/ 	.string	"Cuda compilation tools, release 13.0, V13.0.88"
        /*0030*/ 	.string	"Build cuda_13.0.r13.0/compiler.36424714_0"
        /*0030*/ 	.string	"-arch sm_90a -m 64 "



//--------------------- .note.nv.cuinfo           --------------------------
	.section	.note.nv.cuinfo,"",@"SHT_NOTE"
	.sectionflags	@"SHF_NOTE_NV_CUINFO"
        /*0018*/ 	.short	0x0002
        /*001a*/ 	.short	0x005a
        /*001c*/ 	.short	0x0082
	.zero		2


//--------------------- .nv.info                  --------------------------
	.section	.nv.info,"",@"SHT_CUDA_INFO"
	.align	4


	//----- nvinfo : EIATTR_REGCOUNT
	.align		4
        /*0000*/ 	.byte	0x04, 0x2f
        /*0002*/ 	.short	(.L_15 - .L_14)
	.align		4
.L_14:
        /*0004*/ 	.word	index@(_ZN7cutlass13device_kernelINS_4gemm6kernel13GemmUniversalIN4cute5tupleIJiiiiEEENS1_10collective13CollectiveMmaINS1_34MainloopSm90TmaGmmaWarpSpecializedILi3ENS5_IJNS4_1CILi1EEENSA_ILi2EEESB_EEENS1_35KernelTmaWarpSpecializedCooperativeEEENS5_IJNSA_ILi256EEENSA_ILi64EEESH_EEENS_10tfloat32_tENS5_IJlSB_lEEESJ_SK_NS4_8TiledMMAINS4_8MMA_AtomIJNS4_4SM904GMMA29MMA_64x64x8_F32TF32TF32_SS_TNILNSO_7ScaleInE1ELSQ_1EEEEEENS4_6LayoutINS5_IJSC_SB_SB_EEENS5_IJSB_NSA_ILi0EEESV_EEEEENS5_IJNS4_10UnderscoreESY_SY_EEEEENS4_23SM90_TMA_LOAD_MULTICASTENS4_14ComposedLayoutINS4_7SwizzleILi3ELi4ELi3EEENS4_18smem_ptr_flag_bitsILi32EEENST_INS5_IJNSA_ILi8EEENSA_ILi32EEEEEENS5_IJS18_SB_EEEEEEEvNS4_8identityENS4_13SM90_TMA_LOADES1C_vS1D_EENS_8epilogue10collective6detail29Sm90TmaWarpSpecializedAdapterINS1H_15DefaultEpilogueISJ_SK_SK_NS1G_6thread17LinearCombinationISJ_Li1EffLNS1L_9ScaleType4KindE0ELNS_15FloatRoundStyleE2ESJ_EENS1_15EpilogueDefaultEEEEEvvEEEEvNT_6ParamsE)
        /*0008*/ 	.word	0x000000a8


	//----- nvinfo : EIATTR_FRAME_SIZE
	.align		4
.L_15:
        /*000c*/ 	.byte	0x04, 0x11
        /*000e*/ 	.short	(.L_17 - .L_16)
	.align		4
.L_16:
        /*0010*/ 	.word	index@(_ZN7cutlass13device_kernelINS_4gemm6kernel13GemmUniversalIN4cute5tupleIJiiiiEEENS1_10collective13CollectiveMmaINS1_34MainloopSm90TmaGmmaWarpSpecializedILi3ENS5_IJNS4_1CILi1EEENSA_ILi2EEESB_EEENS1_35KernelTmaWarpSpecializedCooperativeEEENS5_IJNSA_ILi256EEENSA_ILi64EEESH_EEENS_10tfloat32_tENS5_IJlSB_lEEESJ_SK_NS4_8TiledMMAINS4_8MMA_AtomIJNS4_4SM904GMMA29MMA_64x64x8_F32TF32TF32_SS_TNILNSO_7ScaleInE1ELSQ_1EEEEEENS4_6LayoutINS5_IJSC_SB_SB_EEENS5_IJSB_NSA_ILi0EEESV_EEEEENS5_IJNS4_10UnderscoreESY_SY_EEEEENS4_23SM90_TMA_LOAD_MULTICASTENS4_14ComposedLayoutINS4_7SwizzleILi3ELi4ELi3EEENS4_18smem_ptr_flag_bitsILi32EEENST_INS5_IJNSA_ILi8EEENSA_ILi32EEEEEENS5_IJS18_SB_EEEEEEEvNS4_8identityENS4_13SM90_TMA_LOADES1C_vS1D_EENS_8epilogue10collective6detail29Sm90TmaWarpSpecializedAdapterINS1H_15DefaultEpilogueISJ_SK_SK_NS1G_6thread17LinearCombinationISJ_Li1EffLNS1L_9ScaleType4KindE0ELNS_15FloatRoundStyleE2ESJ_EENS1_15EpilogueDefaultEEEEEvvEEEEvNT_6ParamsE)
        /*0014*/ 	.word	0x00000000


	//----- nvinfo : EIATTR_MIN_STACK_SIZE
	.align		4
.L_17:
        /*0018*/ 	.byte	0x04, 0x12
        /*001a*/ 	.short	(.L_19 - .L_18)
	.align		4
.L_18:
        /*001c*/ 	.word	index@(_ZN7cutlass13device_kernelINS_4gemm6kernel13GemmUniversalIN4cute5tupleIJiiiiEEENS1_10collective13CollectiveMmaINS1_34MainloopSm90TmaGmmaWarpSpecializedILi3ENS5_IJNS4_1CILi1EEENSA_ILi2EEESB_EEENS1_35KernelTmaWarpSpecializedCooperativeEEENS5_IJNSA_ILi256EEENSA_ILi64EEESH_EEENS_10tfloat32_tENS5_IJlSB_lEEESJ_SK_NS4_8TiledMMAINS4_8MMA_AtomIJNS4_4SM904GMMA29MMA_64x64x8_F32TF32TF32_SS_TNILNSO_7ScaleInE1ELSQ_1EEEEEENS4_6LayoutINS5_IJSC_SB_SB_EEENS5_IJSB_NSA_ILi0EEESV_EEEEENS5_IJNS4_10UnderscoreESY_SY_EEEEENS4_23SM90_TMA_LOAD_MULTICASTENS4_14ComposedLayoutINS4_7SwizzleILi3ELi4ELi3EEENS4_18smem_ptr_flag_bitsILi32EEENST_INS5_IJNSA_ILi8EEENSA_ILi32EEEEEENS5_IJS18_SB_EEEEEEEvNS4_8identityENS4_13SM90_TMA_LOADES1C_vS1D_EENS_8epilogue10collective6detail29Sm90TmaWarpSpecializedAdapterINS1H_15DefaultEpilogueISJ_SK_SK_NS1G_6thread17LinearCombinationISJ_Li1EffLNS1L_9ScaleType4KindE0ELNS_15FloatRoundStyleE2ESJ_EENS1_15EpilogueDefaultEEEEEvvEEEEvNT_6ParamsE)
        /*0020*/ 	.word	0x00000000
.L_19:


//--------------------- .nv.compat                --------------------------
	.section	.nv.compat,"",@"SHT_CUDA_COMPAT_INFO"
	.align	4
        /*0000*/ 	.byte	0x02, 0x09, 0x01, 0x00, 0x02, 0x02, 0x04, 0x00, 0x02, 0x05, 0x05, 0x00, 0x03, 0x07, 0x01, 0x01
        /*0010*/ 	.byte	0x02, 0x03, 0x01, 0x00, 0x02, 0x06, 0x01, 0x00, 0x04, 0x0b, 0x08, 0x00, 0x00, 0x00, 0x00, 0x00
        /*0020*/ 	.byte	0x00, 0x00, 0x00, 0x00


//--------------------- .nv.info._ZN7cutlass13device_kernelINS_4gemm6kernel13GemmUniversalIN4cute5tupleIJiiiiEEENS1_10collective13CollectiveMmaINS1_34MainloopSm90TmaGmmaWarpSpecializedILi3ENS5_IJNS4_1CILi1EEENSA_ILi2EEESB_EEENS1_35KernelTmaWarpSpecializedCooperativeEEENS5_IJNSA_ILi256EEENSA_ILi64EEESH_EEENS_10tfloat32_tENS5_IJlSB_lEEESJ_SK_NS4_8TiledMMAINS4_8MMA_AtomIJNS4_4SM904GMMA29MMA_64x64x8_F32TF32TF32_SS_TNILNSO_7ScaleInE1ELSQ_1EEEEEENS4_6LayoutINS5_IJSC_SB_SB_EEENS5_IJSB_NSA_ILi0EEESV_EEEEENS5_IJNS4_10UnderscoreESY_SY_EEEEENS4_23SM90_TMA_LOAD_MULTICASTENS4_14ComposedLayoutINS4_7SwizzleILi3ELi4ELi3EEENS4_18smem_ptr_flag_bitsILi32EEENST_INS5_IJNSA_ILi8EEENSA_ILi32EEEEEENS5_IJS18_SB_EEEEEEEvNS4_8identityENS4_13SM90_TMA_LOADES1C_vS1D_EENS_8epilogue10collective6detail29Sm90TmaWarpSpecializedAdapterINS1H_15DefaultEpilogueISJ_SK_SK_NS1G_6thread17LinearCombinationISJ_Li1EffLNS1L_9ScaleType4KindE0ELNS_15FloatRoundStyleE2ESJ_EENS1_15EpilogueDefaultEEEEEvvEEEEvNT_6ParamsE --------------------------
	.section	.nv.info._ZN7cutlass13device_kernelINS_4gemm6kernel13GemmUniversalIN4cute5tupleIJiiiiEEENS1_10collective13CollectiveMmaINS1_34MainloopSm90TmaGmmaWarpSpecializedILi3ENS5_IJNS4_1CILi1EEENSA_ILi2EEESB_EEENS1_35KernelTmaWarpSpecializedCooperativeEEENS5_IJNSA_ILi256EEENSA_ILi64EEESH_EEENS_10tfloat32_tENS5_IJlSB_lEEESJ_SK_NS4_8TiledMMAINS4_8MMA_AtomIJNS4_4SM904GMMA29MMA_64x64x8_F32TF32TF32_SS_TNILNSO_7ScaleInE1ELSQ_1EEEEEENS4_6LayoutINS5_IJSC_SB_SB_EEENS5_IJSB_NSA_ILi0EEESV_EEEEENS5_IJNS4_10UnderscoreESY_SY_EEEEENS4_23SM90_TMA_LOAD_MULTICASTENS4_14ComposedLayoutINS4_7SwizzleILi3ELi4ELi3EEENS4_18smem_ptr_flag_bitsILi32EEENST_INS5_IJNSA_ILi8EEENSA_ILi32EEEEEENS5_IJS18_SB_EEEEEEEvNS4_8identityENS4_13SM90_TMA_LOADES1C_vS1D_EENS_8epilogue10collective6detail29Sm90TmaWarpSpecializedAdapterINS1H_15DefaultEpilogueISJ_SK_SK_NS1G_6thread17LinearCombinationISJ_Li1EffLNS1L_9ScaleType4KindE0ELNS_15FloatRoundStyleE2ESJ_EENS1_15EpilogueDefaultEEEEEvvEEEEvNT_6ParamsE,"",@"SHT_CUDA_INFO"
	.sectionflags	@""
	.align	4


	//----- nvinfo : EIATTR_CUDA_API_VERSION
	.align		4
        /*0000*/ 	.byte	0x04, 0x37
        /*0002*/ 	.short	(.L_21 - .L_20)
.L_20:
        /*0004*/ 	.word	0x00000082


	//----- nvinfo : EIATTR_KPARAM_INFO
	.align		4
.L_21:
        /*0008*/ 	.byte	0x04, 0x17
        /*000a*/ 	.short	(.L_23 - .L_22)
.L_22:
        /*000c*/ 	.word	0x00000000
        /*0010*/ 	.short	0x0000
        /*0012*/ 	.short	0x0070
        /*0014*/ 	.byte	0x00, 0xf0, 0x01, 0x10


	//----- nvinfo : EIATTR_SPARSE_MMA_MASK
	.align		4
.L_23:
        /*0018*/ 	.byte	0x03, 0x50
        /*001a*/ 	.short	0x0000


	//----- nvinfo : EIATTR_MAXREG_COUNT
	.align		4
        /*001c*/ 	.byte	0x03, 0x1b
        /*001e*/ 	.short	0x00a8


	//----- nvinfo : EIATTR_NUM_BARRIERS
	.align		4
        /*0020*/ 	.byte	0x02, 0x4c
        /*0022*/ 	.byte	0x01
	.zero		1


	//----- nvinfo : EIATTR_EXTERNS
	.align		4
        /*0024*/ 	.byte	0x04, 0x0f
        /*0026*/ 	.short	(.L_25 - .L_24)


	//   ....[0]....
	.align		4
.L_24:
        /*0028*/ 	.word	index@(__assertfail)


	//----- nvinfo : EIATTR_MERCURY_ISA_VERSION
	.align		4
.L_25:
        /*002c*/ 	.byte	0x03, 0x5f
        /*002e*/ 	.short	0x0101


	//----- nvinfo : EIATTR_INT_WARP_WIDE_INSTR_OFFSETS
	.align		4
        /*0030*/ 	.byte	0x04, 0x31
        /*0032*/ 	.short	(.L_27 - .L_26)


	//   ....[0]....
.L_26:
        /*0034*/ 	.word	0x00000460


	//   ....[1]....
        /*0038*/ 	.word	0x00000480


	//   ....[2]....
        /*003c*/ 	.word	0x00000610


	//   ....[3]....
        /*0040*/ 	.word	0x00002840


	//----- nvinfo : EIATTR_COOP_GROUP_MASK_REGIDS
	.align		4
.L_27:
        /*0044*/ 	.byte	0x04, 0x29
        /*0046*/ 	.short	(.L_29 - .L_28)


	//   ....[0]....
.L_28:
        /*0048*/ 	.word	0xffffffff


	//   ....[1]....
        /*004c*/ 	.word	0xffffffff


	//   ....[2]....
        /*0050*/ 	.word	0xffffffff


	//   ....[3]....
        /*0054*/ 	.word	0xffffffff


	//   ....[4]....
        /*0058*/ 	.word	0xffffffff


	//   ....[5]....
        /*005c*/ 	.word	0xffffffff


	//----- nvinfo : EIATTR_COOP_GROUP_INSTR_OFFSETS
	.align		4
.L_29:
        /*0060*/ 	.byte	0x04, 0x28
        /*0062*/ 	.short	(.L_31 - .L_30)


	//   ....[0]....
.L_30:
        /*0064*/ 	.word	0x00000060


	//   ....[1]....
        /*0068*/ 	.word	0x00000070


	//   ....[2]....
        /*006c*/ 	.word	0x00000130


	//   ....[3]....
        /*0070*/ 	.word	0x000002a0


	//   ....[4]....
        /*0074*/ 	.word	0x00000770


	//   ....[5]....
        /*0078*/ 	.word	0x00001430


	//----- nvinfo : EIATTR_REG_RECONFIG
	.align		4
.L_31:
        /*007c*/ 	.byte	0x01, 0x54
	.zero		2


	//----- nvinfo : EIATTR_SYSCALL_OFFSETS
	.align		4
        /*0080*/ 	.byte	0x04, 0x46
        /*0082*/ 	.short	(.L_33 - .L_32)


	//   ....[0]....
.L_32:
        /*0084*/ 	.word	0x00001620


	//----- nvinfo : EIATTR_MBARRIER_INSTR_OFFSETS
	.align		4
.L_33:
        /*0088*/ 	.byte	0x04, 0x39
        /*008a*/ 	.short	(.L_35 - .L_34)


	//   ....[0]....
.L_34:
        /*008c*/ 	.word	0x00000230
        /*0090*/ 	.word	0x000000ff
        /*0094*/ 	.word	0x00000000
        /*0098*/ 	.short	0x0100
        /*009a*/ 	.byte	0x08
	.zero		1


	//   ....[1]....
        /*009c*/ 	.word	0x00000240
        /*00a0*/ 	.word	0x000000ff
        /*00a4*/ 	.word	0x00000018
        /*00a8*/ 	.short	0x0100
        /*00aa*/ 	.byte	0x08
	.zero		1


	//   ....[2]....
        /*00ac*/ 	.word	0x00000250
        /*00b0*/ 	.word	0x000000ff
        /*00b4*/ 	.word	0x00000008
        /*00b8*/ 	.short	0x0100
        /*00ba*/ 	.byte	0x08
	.zero		1


	//   ....[3]....
        /*00bc*/ 	.word	0x00000260
        /*00c0*/ 	.word	0x000000ff
        /*00c4*/ 	.word	0x00000020
        /*00c8*/ 	.short	0x0100
        /*00ca*/ 	.byte	0x08
	.zero		1


	//   ....[4]....
        /*00cc*/ 	.word	0x00000270
        /*00d0*/ 	.word	0x000000ff
        /*00d4*/ 	.word	0x00000010
        /*00d8*/ 	.short	0x0100
        /*00da*/ 	.byte	0x08
	.zero		1


	//   ....[5]....
        /*00dc*/ 	.word	0x00000280
        /*00e0*/ 	.word	0x000000ff
        /*00e4*/ 	.word	0x00000028
        /*00e8*/ 	.short	0x0100
        /*00ea*/ 	.byte	0x08
	.zero		1


	//   ....[6]....
        /*00ec*/ 	.word	0x000006a0
        /*00f0*/ 	.word	0x000000ff
        /*00f4*/ 	.word	0x00000040
        /*00f8*/ 	.short	0x0100
        /*00fa*/ 	.byte	0x06
	.zero		1


	//   ....[7]....
        /*00fc*/ 	.word	0x00000720
        /*0100*/ 	.word	0x000000ff
        /*0104*/ 	.word	0x00000048
        /*0108*/ 	.short	0x0100
        /*010a*/ 	.byte	0x06
	.zero		1


	//   ....[8]....
        /*010c*/ 	.word	0x000016e0
        /*0110*/ 	.word	0x00000003
        /*0114*/ 	.word	0x00000000
        /*0118*/ 	.short	0x010a
        /*011a*/ 	.byte	0x3f
	.zero		1


	//   ....[9]....
        /*011c*/ 	.word	0x00001740
        /*0120*/ 	.word	0x00000003
        /*0124*/ 	.word	0x00000000
        /*0128*/ 	.short	0x010a
        /*012a*/ 	.byte	0x3f
	.zero		1


	//   ....[10]....
        /*012c*/ 	.word	0x00001f90
        /*0130*/ 	.word	0x00000005
        /*0134*/ 	.word	0x00000000
        /*0138*/ 	.short	0x010a
        /*013a*/ 	.byte	0x3f
	.zero		1


	//   ....[11]....
        /*013c*/ 	.word	0x00001fd0
        /*0140*/ 	.word	0x00000005
        /*0144*/ 	.word	0x00000000
        /*0148*/ 	.short	0x010a
        /*014a*/ 	.byte	0x3f
	.zero		1


	//   ....[12]....
        /*014c*/ 	.word	0x000026f0
        /*0150*/ 	.word	0x00000004
        /*0154*/ 	.word	0x00000000
        /*0158*/ 	.short	0x0101
        /*015a*/ 	.byte	0x3f
	.zero		1


	//   ....[13]....
        /*015c*/ 	.word	0x000028e0
        /*0160*/ 	.word	0x00000000
        /*0164*/ 	.word	0x00000000
        /*0168*/ 	.short	0x0101
        /*016a*/ 	.byte	0x3f
	.zero		1


	//   ....[14]....
        /*016c*/ 	.word	0x000081b0
        /*0170*/ 	.word	0x00000017
        /*0174*/ 	.word	0x00000018
        /*0178*/ 	.short	0x010a
        /*017a*/ 	.byte	0x3f
	.zero		1


	//   ....[15]....
        /*017c*/ 	.word	0x00008600
        /*0180*/ 	.word	0x00000006
        /*0184*/ 	.word	0x00000048
        /*0188*/ 	.short	0x0101
        /*018a*/ 	.byte	0x3f
	.zero		1


	//   ....[16]....
        /*018c*/ 	.word	0x00008d40
        /*0190*/ 	.word	0x00000007
        /*0194*/ 	.word	0x00000000
        /*0198*/ 	.short	0x010a
        /*019a*/ 	.byte	0x3f
	.zero		1


	//   ....[17]....
        /*019c*/ 	.word	0x00008dc0
        /*01a0*/ 	.word	0x00000004
        /*01a4*/ 	.word	0x00000000
        /*01a8*/ 	.short	0x010a
        /*01aa*/ 	.byte	0x3f
	.zero		1


	//   ....[18]....
        /*01ac*/ 	.word	0x00008e50
        /*01b0*/ 	.word	0x00000005
        /*01b4*/ 	.word	0x00000000
        /*01b8*/ 	.short	0x010a
        /*01ba*/ 	.byte	0x3f
	.zero		1


	//   ....[19]....
        /*01bc*/ 	.word	0x00008eb0
        /*01c0*/ 	.word	0x00000003
        /*01c4*/ 	.word	0x00000000
        /*01c8*/ 	.short	0x010a
        /*01ca*/ 	.byte	0x3f
	.zero		1


	//   ....[20]....
        /*01cc*/ 	.word	0x00008f00
        /*01d0*/ 	.word	0x00000005
        /*01d4*/ 	.word	0x00000000
        /*01d8*/ 	.short	0x010a
        /*01da*/ 	.byte	0x3f
	.zero		1


	//   ....[21]....
        /*01dc*/ 	.word	0x00008fd0
        /*01e0*/ 	.word	0x00000017
        /*01e4*/ 	.word	0x00000018
        /*01e8*/ 	.short	0x010a
        /*01ea*/ 	.byte	0x3f
	.zero		1


	//   ....[22]....
        /*01ec*/ 	.word	0x000090a0
        /*01f0*/ 	.word	0x00000007
        /*01f4*/ 	.word	0x00000000
        /*01f8*/ 	.short	0x010a
        /*01fa*/ 	.byte	0x3f
	.zero		1


	//   ....[23]....
        /*01fc*/ 	.word	0x000090f0
        /*0200*/ 	.word	0x00000004
        /*0204*/ 	.word	0x00000000
        /*0208*/ 	.short	0x010a
        /*020a*/ 	.byte	0x3f
	.zero		1


	//----- nvinfo : EIATTR_NUM_MBARRIERS
	.align		4
.L_35:
        /*020c*/ 	.byte	0x03, 0x38
        /*020e*/ 	.short	0x0008


	//----- nvinfo : EIATTR_EXIT_INSTR_OFFSETS
	.align		4
        /*0210*/ 	.byte	0x04, 0x1c
        /*0212*/ 	.short	(.L_37 - .L_36)


	//   ....[0]....
.L_36:
        /*0214*/ 	.word	0x00000950


	//   ....[1]....
        /*0218*/ 	.word	0x00001170


	//   ....[2]....
        /*021c*/ 	.word	0x00007940


	//   ....[3]....
        /*0220*/ 	.word	0x00007ea0


	//   ....[4]....
        /*0224*/ 	.word	0x00008ea0


	//----- nvinfo : EIATTR_MAX_THREADS
	.align		4
.L_37:
        /*0228*/ 	.byte	0x04, 0x05
        /*022a*/ 	.short	(.L_39 - .L_38)
.L_38:
        /*022c*/ 	.word	0x00000180
        /*0230*/ 	.word	0x00000001
        /*0234*/ 	.word	0x00000001


	//----- nvinfo : EIATTR_CRS_STACK_SIZE
	.align		4
.L_39:
        /*0238*/ 	.byte	0x04, 0x1e
        /*023a*/ 	.short	(.L_41 - .L_40)
.L_40:
        /*023c*/ 	.word	0x00000000


	//----- nvinfo : EIATTR_CBANK_PARAM_SIZE
	.align		4
.L_41:
        /*0240*/ 	.byte	0x03, 0x19
        /*0242*/ 	.short	0x0470


	//----- nvinfo : EIATTR_PARAM_CBANK
	.align		4
        /*0244*/ 	.byte	0x04, 0x0a
        /*0246*/ 	.short	(.L_43 - .L_42)
	.align		4
.L_42:
        /*0248*/ 	.word	index@(.nv.constant0._ZN7cutlass13device_kernelINS_4gemm6kernel13GemmUniversalIN4cute5tupleIJiiiiEEENS1_10collective13CollectiveMmaINS1_34MainloopSm90TmaGmmaWarpSpecializedILi3ENS5_IJNS4_1CILi1EEENSA_ILi2EEESB_EEENS1_35KernelTmaWarpSpecializedCooperativeEEENS5_IJNSA_ILi256EEENSA_ILi64EEESH_EEENS_10tfloat32_tENS5_IJlSB_lEEESJ_SK_NS4_8TiledMMAINS4_8MMA_AtomIJNS4_4SM904GMMA29MMA_64x64x8_F32TF32TF32_SS_TNILNSO_7ScaleInE1ELSQ_1EEEEEENS4_6LayoutINS5_IJSC_SB_SB_EEENS5_IJSB_NSA_ILi0EEESV_EEEEENS5_IJNS4_10UnderscoreESY_SY_EEEEENS4_23SM90_TMA_LOAD_MULTICASTENS4_14ComposedLayoutINS4_7SwizzleILi3ELi4ELi3EEENS4_18smem_ptr_flag_bitsILi32EEENST_INS5_IJNSA_ILi8EEENSA_ILi32EEEEEENS5_IJS18_SB_EEEEEEEvNS4_8identityENS4_13SM90_TMA_LOADES1C_vS1D_EENS_8epilogue10collective6detail29Sm90TmaWarpSpecializedAdapterINS1H_15DefaultEpilogueISJ_SK_SK_NS1G_6thread17LinearCombinationISJ_Li1EffLNS1L_9ScaleType4KindE0ELNS_15FloatRoundStyleE2ESJ_EENS1_15EpilogueDefaultEEEEEvvEEEEvNT_6ParamsE)
        /*024c*/ 	.short	0x0210
        /*024e*/ 	.short	0x0470


	//----- nvinfo : EIATTR_SW_WAR
	.align		4
.L_43:
        /*0250*/ 	.byte	0x04, 0x36
        /*0252*/ 	.short	(.L_45 - .L_44)
.L_44:
        /*0254*/ 	.word	0x00000008
.L_45:


//--------------------- .nv.callgraph             --------------------------
	.section	.nv.callgraph,"",@"SHT_CUDA_CALLGRAPH"
	.align	4
	.sectionentsize	8
	.align		4
        /*0000*/ 	.word	0x00000000
	.align		4
        /*0004*/ 	.word	0xffffffff
	.align		4
        /*0008*/ 	.word	index@(_ZN7cutlass13device_kernelINS_4gemm6kernel13GemmUniversalIN4cute5tupleIJiiiiEEENS1_10collective13CollectiveMmaINS1_34MainloopSm90TmaGmmaWarpSpecializedILi3ENS5_IJNS4_1CILi1EEENSA_ILi2EEESB_EEENS1_35KernelTmaWarpSpecializedCooperativeEEENS5_IJNSA_ILi256EEENSA_ILi64EEESH_EEENS_10tfloat32_tENS5_IJlSB_lEEESJ_SK_NS4_8TiledMMAINS4_8MMA_AtomIJNS4_4SM904GMMA29MMA_64x64x8_F32TF32TF32_SS_TNILNSO_7ScaleInE1ELSQ_1EEEEEENS4_6LayoutINS5_IJSC_SB_SB_EEENS5_IJSB_NSA_ILi0EEESV_EEEEENS5_IJNS4_10UnderscoreESY_SY_EEEEENS4_23SM90_TMA_LOAD_MULTICASTENS4_14ComposedLayoutINS4_7SwizzleILi3ELi4ELi3EEENS4_18smem_ptr_flag_bitsILi32EEENST_INS5_IJNSA_ILi8EEENSA_ILi32EEEEEENS5_IJS18_SB_EEEEEEEvNS4_8identityENS4_13SM90_TMA_LOADES1C_vS1D_EENS_8epilogue10collective6detail29Sm90TmaWarpSpecializedAdapterINS1H_15DefaultEpilogueISJ_SK_SK_NS1G_6thread17LinearCombinationISJ_Li1EffLNS1L_9ScaleType4KindE0ELNS_15FloatRoundStyleE2ESJ_EENS1_15EpilogueDefaultEEEEEvvEEEEvNT_6ParamsE)
	.align		4
        /*000c*/ 	.word	index@(__assertfail)
	.align		4
        /*0010*/ 	.word	0x00000000
	.align		4
        /*0014*/ 	.word	0xfffffffe
	.align		4
        /*0018*/ 	.word	0x00000000
	.align		4
        /*001c*/ 	.word	0xfffffffd
	.align		4
        /*0020*/ 	.word	0x00000000
	.align		4
        /*0024*/ 	.word	0xfffffffc


//--------------------- .nv.constant4             --------------------------
	.section	.nv.constant4,"a",@progbits
	.align	8
	.align		8
.nv.constant4:
        /*0000*/ 	.dword	__assertfail
	.align		8
        /*0008*/ 	.dword	__unnamed_1
	.align		8
        /*0010*/ 	.dword	_ZN39_INTERNAL_ddc3a1e2_4_k_cu_c4346a35_58824cuda3std3__45__cpo5beginE
	.align		8
        /*0018*/ 	.dword	_ZN39_INTERNAL_ddc3a1e2_4_k_cu_c4346a35_58824cuda3std3__45__cpo3endE
	.align		8
        /*0020*/ 	.dword	_ZN39_INTERNAL_ddc3a1e2_4_k_cu_c4346a35_58824cuda3std3__45__cpo6cbeginE
	.align		8
        /*0028*/ 	.dword	_ZN39_INTERNAL_ddc3a1e2_4_k_cu_c4346a35_58824cuda3std3__45__cpo4cendE
	.align		8
        /*0030*/ 	.dword	_ZN39_INTERNAL_ddc3a1e2_4_k_cu_c4346a35_58824cuda3std3__441_GLOBAL__N__ddc3a1e2_4_k_cu_c4346a35_58826ignoreE
	.align		8
        /*0038*/ 	.dword	_ZN39_INTERNAL_ddc3a1e2_4_k_cu_c4346a35_58824cuda3std3__419piecewise_constructE
	.align		8
        /*0040*/ 	.dword	_ZN39_INTERNAL_ddc3a1e2_4_k_cu_c4346a35_58824cuda3std3__48in_placeE
	.align		8
        /*0048*/ 	.dword	_ZN39_INTERNAL_ddc3a1e2_4_k_cu_c4346a35_58824cuda3std6ranges3__45__cpo4swapE
	.align		8
        /*0050*/ 	.dword	_ZN39_INTERNAL_ddc3a1e2_4_k_cu_c4346a35_58824cuda3std6ranges3__45__cpo9iter_moveE
	.align		8
        /*0058*/ 	.dword	_ZN39_INTERNAL_ddc3a1e2_4_k_cu_c4346a35_58824cute7productE
	.align		8
        /*0060*/ 	.dword	_ZN39_INTERNAL_ddc3a1e2_4_k_cu_c4346a35_58824cute1_E
	.align		8
        /*0068*/ 	.dword	$str$22
	.align		8
        /*0070*/ 	.dword	$str$23


//--------------------- .text._ZN7cutlass13device_kernelINS_4gemm6kernel13GemmUniversalIN4cute5tupleIJiiiiEEENS1_10collective13CollectiveMmaINS1_34MainloopSm90TmaGmmaWarpSpecializedILi3ENS5_IJNS4_1CILi1EEENSA_ILi2EEESB_EEENS1_35KernelTmaWarpSpecializedCooperativeEEENS5_IJNSA_ILi256EEENSA_ILi64EEESH_EEENS_10tfloat32_tENS5_IJlSB_lEEESJ_SK_NS4_8TiledMMAINS4_8MMA_AtomIJNS4_4SM904GMMA29MMA_64x64x8_F32TF32TF32_SS_TNILNSO_7ScaleInE1ELSQ_1EEEEEENS4_6LayoutINS5_IJSC_SB_SB_EEENS5_IJSB_NSA_ILi0EEESV_EEEEENS5_IJNS4_10UnderscoreESY_SY_EEEEENS4_23SM90_TMA_LOAD_MULTICASTENS4_14ComposedLayoutINS4_7SwizzleILi3ELi4ELi3EEENS4_18smem_ptr_flag_bitsILi32EEENST_INS5_IJNSA_ILi8EEENSA_ILi32EEEEEENS5_IJS18_SB_EEEEEEEvNS4_8identityENS4_13SM90_TMA_LOADES1C_vS1D_EENS_8epilogue10collective6detail29Sm90TmaWarpSpecializedAdapterINS1H_15DefaultEpilogueISJ_SK_SK_NS1G_6thread17LinearCombinationISJ_Li1EffLNS1L_9ScaleType4KindE0ELNS_15FloatRoundStyleE2ESJ_EENS1_15EpilogueDefaultEEEEEvvEEEEvNT_6ParamsE --------------------------
	.section	.text._ZN7cutlass13device_kernelINS_4gemm6kernel13GemmUniversalIN4cute5tupleIJiiiiEEENS1_10collective13CollectiveMmaINS1_34MainloopSm90TmaGmmaWarpSpecializedILi3ENS5_IJNS4_1CILi1EEENSA_ILi2EEESB_EEENS1_35KernelTmaWarpSpecializedCooperativeEEENS5_IJNSA_ILi256EEENSA_ILi64EEESH_EEENS_10tfloat32_tENS5_IJlSB_lEEESJ_SK_NS4_8TiledMMAINS4_8MMA_AtomIJNS4_4SM904GMMA29MMA_64x64x8_F32TF32TF32_SS_TNILNSO_7ScaleInE1ELSQ_1EEEEEENS4_6LayoutINS5_IJSC_SB_SB_EEENS5_IJSB_NSA_ILi0EEESV_EEEEENS5_IJNS4_10UnderscoreESY_SY_EEEEENS4_23SM90_TMA_LOAD_MULTICASTENS4_14ComposedLayoutINS4_7SwizzleILi3ELi4ELi3EEENS4_18smem_ptr_flag_bitsILi32EEENST_INS5_IJNSA_ILi8EEENSA_ILi32EEEEEENS5_IJS18_SB_EEEEEEEvNS4_8identityENS4_13SM90_TMA_LOADES1C_vS1D_EENS_8epilogue10collective6detail29Sm90TmaWarpSpecializedAdapterINS1H_15DefaultEpilogueISJ_SK_SK_NS1G_6thread17LinearCombinationISJ_Li1EffLNS1L_9ScaleType4KindE0ELNS_15FloatRoundStyleE2ESJ_EENS1_15EpilogueDefaultEEEEEvvEEEEvNT_6ParamsE,"ax",@progbits
	.align	128
.text._ZN7cutlass13device_kernelINS_4gemm6kernel13GemmUniversalIN4cute5tupleIJiiiiEEENS1_10collective13CollectiveMmaINS1_34MainloopSm90TmaGmmaWarpSpecializedILi3ENS5_IJNS4_1CILi1EEENSA_ILi2EEESB_EEENS1_35KernelTmaWarpSpecializedCooperativeEEENS5_IJNSA_ILi256EEENSA_ILi64EEESH_EEENS_10tfloat32_tENS5_IJlSB_lEEESJ_SK_NS4_8TiledMMAINS4_8MMA_AtomIJNS4_4SM904GMMA29MMA_64x64x8_F32TF32TF32_SS_TNILNSO_7ScaleInE1ELSQ_1EEEEEENS4_6LayoutINS5_IJSC_SB_SB_EEENS5_IJSB_NSA_ILi0EEESV_EEEEENS5_IJNS4_10UnderscoreESY_SY_EEEEENS4_23SM90_TMA_LOAD_MULTICASTENS4_14ComposedLayoutINS4_7SwizzleILi3ELi4ELi3EEENS4_18smem_ptr_flag_bitsILi32EEENST_INS5_IJNSA_ILi8EEENSA_ILi32EEEEEENS5_IJS18_SB_EEEEEEEvNS4_8identityENS4_13SM90_TMA_LOADES1C_vS1D_EENS_8epilogue10collective6detail29Sm90TmaWarpSpecializedAdapterINS1H_15DefaultEpilogueISJ_SK_SK_NS1G_6thread17LinearCombinationISJ_Li1EffLNS1L_9ScaleType4KindE0ELNS_15FloatRoundStyleE2ESJ_EENS1_15EpilogueDefaultEEEEEvvEEEEvNT_6ParamsE:
        .type           _ZN7cutlass13device_kernelINS_4gemm6kernel13GemmUniversalIN4cute5tupleIJiiiiEEENS1_10collective13CollectiveMmaINS1_34MainloopSm90TmaGmmaWarpSpecializedILi3ENS5_IJNS4_1CILi1EEENSA_ILi2EEESB_EEENS1_35KernelTmaWarpSpecializedCooperativeEEENS5_IJNSA_ILi256EEENSA_ILi64EEESH_EEENS_10tfloat32_tENS5_IJlSB_lEEESJ_SK_NS4_8TiledMMAINS4_8MMA_AtomIJNS4_4SM904GMMA29MMA_64x64x8_F32TF32TF32_SS_TNILNSO_7ScaleInE1ELSQ_1EEEEEENS4_6LayoutINS5_IJSC_SB_SB_EEENS5_IJSB_NSA_ILi0EEESV_EEEEENS5_IJNS4_10UnderscoreESY_SY_EEEEENS4_23SM90_TMA_LOAD_MULTICASTENS4_14ComposedLayoutINS4_7SwizzleILi3ELi4ELi3EEENS4_18smem_ptr_flag_bitsILi32EEENST_INS5_IJNSA_ILi8EEENSA_ILi32EEEEEENS5_IJS18_SB_EEEEEEEvNS4_8identityENS4_13SM90_TMA_LOADES1C_vS1D_EENS_8epilogue10collective6detail29Sm90TmaWarpSpecializedAdapterINS1H_15DefaultEpilogueISJ_SK_SK_NS1G_6thread17LinearCombinationISJ_Li1EffLNS1L_9ScaleType4KindE0ELNS_15FloatRoundStyleE2ESJ_EENS1_15EpilogueDefaultEEEEEvvEEEEvNT_6ParamsE,@function
        .size           _ZN7cutlass13device_kernelINS_4gemm6kernel13GemmUniversalIN4cute5tupleIJiiiiEEENS1_10collective13CollectiveMmaINS1_34MainloopSm90TmaGmmaWarpSpecializedILi3ENS5_IJNS4_1CILi1EEENSA_ILi2EEESB_EEENS1_35KernelTmaWarpSpecializedCooperativeEEENS5_IJNSA_ILi256EEENSA_ILi64EEESH_EEENS_10tfloat32_tENS5_IJlSB_lEEESJ_SK_NS4_8TiledMMAINS4_8MMA_AtomIJNS4_4SM904GMMA29MMA_64x64x8_F32TF32TF32_SS_TNILNSO_7ScaleInE1ELSQ_1EEEEEENS4_6LayoutINS5_IJSC_SB_SB_EEENS5_IJSB_NSA_ILi0EEESV_EEEEENS5_IJNS4_10UnderscoreESY_SY_EEEEENS4_23SM90_TMA_LOAD_MULTICASTENS4_14ComposedLayoutINS4_7SwizzleILi3ELi4ELi3EEENS4_18smem_ptr_flag_bitsILi32EEENST_INS5_IJNSA_ILi8EEENSA_ILi32EEEEEENS5_IJS18_SB_EEEEEEEvNS4_8identityENS4_13SM90_TMA_LOADES1C_vS1D_EENS_8epilogue10collective6detail29Sm90TmaWarpSpecializedAdapterINS1H_15DefaultEpilogueISJ_SK_SK_NS1G_6thread17LinearCombinationISJ_Li1EffLNS1L_9ScaleType4KindE0ELNS_15FloatRoundStyleE2ESJ_EENS1_15EpilogueDefaultEEEEEvvEEEEvNT_6ParamsE,(.L_x_193 - _ZN7cutlass13device_kernelINS_4gemm6kernel13GemmUniversalIN4cute5tupleIJiiiiEEENS1_10collective13CollectiveMmaINS1_34MainloopSm90TmaGmmaWarpSpecializedILi3ENS5_IJNS4_1CILi1EEENSA_ILi2EEESB_EEENS1_35KernelTmaWarpSpecializedCooperativeEEENS5_IJNSA_ILi256EEENSA_ILi64EEESH_EEENS_10tfloat32_tENS5_IJlSB_lEEESJ_SK_NS4_8TiledMMAINS4_8MMA_AtomIJNS4_4SM904GMMA29MMA_64x64x8_F32TF32TF32_SS_TNILNSO_7ScaleInE1ELSQ_1EEEEEENS4_6LayoutINS5_IJSC_SB_SB_EEENS5_IJSB_NSA_ILi0EEESV_EEEEENS5_IJNS4_10UnderscoreESY_SY_EEEEENS4_23SM90_TMA_LOAD_MULTICASTENS4_14ComposedLayoutINS4_7SwizzleILi3ELi4ELi3EEENS4_18smem_ptr_flag_bitsILi32EEENST_INS5_IJNSA_ILi8EEENSA_ILi32EEEEEENS5_IJS18_SB_EEEEEEEvNS4_8identityENS4_13SM90_TMA_LOADES1C_vS1D_EENS_8epilogue10collective6detail29Sm90TmaWarpSpecializedAdapterINS1H_15DefaultEpilogueISJ_SK_SK_NS1G_6thread17LinearCombinationISJ_Li1EffLNS1L_9ScaleType4KindE0ELNS_15FloatRoundStyleE2ESJ_EENS1_15EpilogueDefaultEEEEEvvEEEEvNT_6ParamsE)
        .other          _ZN7cutlass13device_kernelINS_4gemm6kernel13GemmUniversalIN4cute5tupleIJiiiiEEENS1_10collective13CollectiveMmaINS1_34MainloopSm90TmaGmmaWarpSpecializedILi3ENS5_IJNS4_1CILi1EEENSA_ILi2EEESB_EEENS1_35KernelTmaWarpSpecializedCooperativeEEENS5_IJNSA_ILi256EEENSA_ILi64EEESH_EEENS_10tfloat32_tENS5_IJlSB_lEEESJ_SK_NS4_8TiledMMAINS4_8MMA_AtomIJNS4_4SM904GMMA29MMA_64x64x8_F32TF32TF32_SS_TNILNSO_7ScaleInE1ELSQ_1EEEEEENS4_6LayoutINS5_IJSC_SB_SB_EEENS5_IJSB_NSA_ILi0EEESV_EEEEENS5_IJNS4_10UnderscoreESY_SY_EEEEENS4_23SM90_TMA_LOAD_MULTICASTENS4_14ComposedLayoutINS4_7SwizzleILi3ELi4ELi3EEENS4_18smem_ptr_flag_bitsILi32EEENST_INS5_IJNSA_ILi8EEENSA_ILi32EEEEEENS5_IJS18_SB_EEEEEEEvNS4_8identityENS4_13SM90_TMA_LOADES1C_vS1D_EENS_8epilogue10collective6detail29Sm90TmaWarpSpecializedAdapterINS1H_15DefaultEpilogueISJ_SK_SK_NS1G_6thread17LinearCombinationISJ_Li1EffLNS1L_9ScaleType4KindE0ELNS_15FloatRoundStyleE2ESJ_EENS1_15EpilogueDefaultEEEEEvvEEEEvNT_6ParamsE,@"STO_CUDA_ENTRY STV_DEFAULT"
_ZN7cutlass13device_kernelINS_4gemm6kernel13GemmUniversalIN4cute5tupleIJiiiiEEENS1_10collective13CollectiveMmaINS1_34MainloopSm90TmaGmmaWarpSpecializedILi3ENS5_IJNS4_1CILi1EEENSA_ILi2EEESB_EEENS1_35KernelTmaWarpSpecializedCooperativeEEENS5_IJNSA_ILi256EEENSA_ILi64EEESH_EEENS_10tfloat32_tENS5_IJlSB_lEEESJ_SK_NS4_8TiledMMAINS4_8MMA_AtomIJNS4_4SM904GMMA29MMA_64x64x8_F32TF32TF32_SS_TNILNSO_7ScaleInE1ELSQ_1EEEEEENS4_6LayoutINS5_IJSC_SB_SB_EEENS5_IJSB_NSA_ILi0EEESV_EEEEENS5_IJNS4_10UnderscoreESY_SY_EEEEENS4_23SM90_TMA_LOAD_MULTICASTENS4_14ComposedLayoutINS4_7SwizzleILi3ELi4ELi3EEENS4_18smem_ptr_flag_bitsILi32EEENST_INS5_IJNSA_ILi8EEENSA_ILi32EEEEEENS5_IJS18_SB_EEEEEEEvNS4_8identityENS4_13SM90_TMA_LOADES1C_vS1D_EENS_8epilogue10collective6detail29Sm90TmaWarpSpecializedAdapterINS1H_15DefaultEpilogueISJ_SK_SK_NS1G_6thread17LinearCombinationISJ_Li1EffLNS1L_9ScaleType4KindE0ELNS_15FloatRoundStyleE2ESJ_EENS1_15EpilogueDefaultEEEEEvvEEEEvNT_6ParamsE:
[----:B------:R-:W0:Y:S01]  /*0000*/  LDC R1, c[0x0][0x28] ;  /* 0x00000a00ff017b82 */ /* 0x000e220000000800 */
[----:B------:R-:W1:Y:S01]  /*0010*/  S2R R97, SR_TID.X ;  /* 0x0000000000617919 */ /* 0x000e620000002100 */
[----:B------:R-:W-:Y:S01]  /*0020*/  ELECT P0, URZ, PT ;  /* 0x00000000003f782f */ /* 0x000fe20003800000 */
[----:B------:R-:W-:Y:S01]  /*0030*/  BSSY B0, `(.L_x_0) ;  /* 0x000000f000007945 */ /* 0x000fe20003800000 */
[--C-:B-1----:R-:W-:Y:S02]  /*0040*/  SHF.R.U32.HI R0, RZ, 0x5, R97.reuse ;  /* 0x00000005ff007819 */ /* 0x102fe40000011661 */
[----:B------:R-:W-:-:S03]  /*0050*/  SHF.R.U32.HI R6, RZ, 0x7, R97 ;  /* 0x00000007ff067819 */ /* 0x000fc60000011661 */
[----:B------:R-:W1:Y:S04]  /*0060*/  SHFL.IDX PT, R3, R0, RZ, 0x1f ;  /* 0x00001fff00037589 */ /* 0x000e6800000e0000 */
[----:B------:R2:W3:Y:S01]  /*0070*/  SHFL.IDX PT, R2, R6, RZ, 0x1f ;  /* 0x00001fff06027589 */ /* 0x0004e200000e0000 */
[----:B-1----:R-:W-:-:S13]  /*0080*/  ISETP.NE.OR P0, PT, R3, RZ, !P0 ;  /* 0x000000ff0300720c */ /* 0x002fda0004705670 */
[----:B0-23--:R-:W-:Y:S05]  /*0090*/  @P0 BRA `(.L_x_1) ;  /* 0x0000000000200947 */ /* 0x00dfea0003800000 */
[----:B------:R-:W-:Y:S02]  /*00a0*/  ULDC.64 UR4, c[0x0][0x198] ;  /* 0x0000660000047ab9 */ /* 0x000fe40000000a00 */
[----:B------:R-:W-:Y:S02]  /*00b0*/  UIADD3 UR6, UP0, UR4, 0xf0, URZ ;  /* 0x000000f004067890 */ /* 0x000fe4000ff1e03f */
[----:B------:R-:W-:Y:S02]  /*00c0*/  UIADD3 UR4, UP1, UR4, 0x1f0, URZ ;  /* 0x000001f004047890 */ /* 0x000fe4000ff3e03f */
[----:B------:R-:W-:Y:S02]  /*00d0*/  UIADD3.X UR7, URZ, UR5, URZ, UP0, !UPT ;  /* 0x000000053f077290 */ /* 0x000fe400087fe43f */
[----:B------:R-:W-:-:S07]  /*00e0*/  UIADD3.X UR5, URZ, UR5, URZ, UP1, !UPT ;  /* 0x000000053f057290 */ /* 0x000fce0008ffe43f */
[----:B------:R0:W-:Y:S02]  /*00f0*/  UTMACCTL.PF [UR6] ;  /* 0x00000000060079b9 */ /* 0x0001e40008040000 */
[----:B------:R0:W-:Y:S02]  /*0100*/  UTMACCTL.PF [UR4] ;  /* 0x00000000040079b9 */ /* 0x0001e40008040000 */
[----:B0-----:R-:W-:Y:S01]  /*0110*/  NOP ;  /* 0x0000000000007918 */ /* 0x001fe20000000000 */
.L_x_1:
[----:B------:R-:W-:Y:S05]  /*0120*/  BSYNC B0 ;  /* 0x0000000000007941 */ /* 0x000fea0003800000 */
.L_x_0:
[----:B------:R-:W0:Y:S02]  /*0130*/  SHFL.IDX PT, R5, R0, RZ, 0x1f ;  /* 0x00001fff00057589 */ /* 0x000e2400000e0000 */
[----:B0-----:R-:W-:-:S13]  /*0140*/  ISETP.NE.AND P0, PT, R5, RZ, PT ;  /* 0x000000ff0500720c */ /* 0x001fda0003f05270 */
[----:B------:R-:W-:Y:S05]  /*0150*/  @P0 BRA `(.L_x_2) ;  /* 0x0000000000500947 */ /* 0x000fea0003800000 */
[----:B------:R-:W0:Y:S01]  /*0160*/  S2UR UR8, SR_CgaCtaId ;  /* 0x00000000000879c3 */ /* 0x000e220000008800 */
[----:B------:R-:W-:Y:S01]  /*0170*/  UMOV UR4, 0x400 ;  /* 0x0000040000047882 */ /* 0x000fe20000000000 */
[----:B------:R-:W-:Y:S01]  /*0180*/  UMOV UR5, 0x1 ;  /* 0x0000000100057882 */ /* 0x000fe20000000000 */
[----:B------:R-:W-:Y:S01]  /*0190*/  UMOV UR6, 0x4 ;  /* 0x0000000400067882 */ /* 0x000fe20000000000 */
[----:B------:R-:W-:Y:S01]  /*01a0*/  ELECT P0, URZ, PT ;  /* 0x00000000003f782f */ /* 0x000fe20003800000 */
[----:B------:R-:W-:-:S04]  /*01b0*/  UIADD3 UR6, -UR6, 0x100000, URZ ;  /* 0x0010000006067890 */ /* 0x000fc8000fffe13f */
[----:B------:R-:W-:Y:S02]  /*01c0*/  USHF.L.U32 UR7, UR6, 0xb, URZ ;  /* 0x0000000b06077899 */ /* 0x000fe4000800063f */
[----:B------:R-:W-:Y:S02]  /*01d0*/  USHF.L.U32 UR6, UR6, 0x1, URZ ;  /* 0x0000000106067899 */ /* 0x000fe4000800063f */
[----:B0-----:R-:W-:Y:S02]  /*01e0*/  ULEA UR8, UR8, UR4, 0x18 ;  /* 0x0000000408087291 */ /* 0x001fe4000f8ec03f */
[----:B------:R-:W-:-:S04]  /*01f0*/  UIADD3 UR4, -UR5, 0x100000, URZ ;  /* 0x0010000005047890 */ /* 0x000fc8000fffe13f */
[----:B------:R-:W-:Y:S02]  /*0200*/  USHF.L.U32 UR5, UR4, 0xb, URZ ;  /* 0x0000000b04057899 */ /* 0x000fe4000800063f */
[----:B------:R-:W-:Y:S01]  /*0210*/  USHF.L.U32 UR4, UR4, 0x1, URZ ;  /* 0x0000000104047899 */ /* 0x000fe2000800063f */
[----:B------:R-:W0:Y:S11]  /*0220*/  FENCE.VIEW.ASYNC.S ;  /* 0x00000000000073c6 */ /* 0x000e360000000000 */
[----:B0-----:R0:W1:Y:S01]  /*0230*/  SYNCS.EXCH.64 URZ, [UR8], UR4 ;  /* 0x00000004083f75b2 */ /* 0x0010620008000100 */
[----:B------:R0:W2:Y:S01]  /*0240*/  SYNCS.EXCH.64 URZ, [UR8+0x18], UR6 ;  /* 0x00001806083f75b2 */ /* 0x0000a20008000100 */
[----:B------:R0:W3:Y:S01]  /*0250*/  SYNCS.EXCH.64 URZ, [UR8+0x8], UR4 ;  /* 0x00000804083f75b2 */ /* 0x0000e20008000100 */
[----:B------:R0:W4:Y:S01]  /*0260*/  SYNCS.EXCH.64 URZ, [UR8+0x20], UR6 ;  /* 0x00002006083f75b2 */ /* 0x0001220008000100 */
[----:B------:R0:W0:Y:S01]  /*0270*/  SYNCS.EXCH.64 URZ, [UR8+0x10], UR4 ;  /* 0x00001004083f75b2 */ /* 0x0000220008000100 */
[----:B------:R0:W0:Y:S01]  /*0280*/  SYNCS.EXCH.64 URZ, [UR8+0x28], UR6 ;  /* 0x00002806083f75b2 */ /* 0x0000220008000100 */
[----:B------:R-:W-:Y:S01]  /*0290*/  NOP ;  /* 0x0000000000007918 */ /* 0x000fe20000000000 */
.L_x_2:
[----:B------:R-:W5:Y:S01]  /*02a0*/  SHFL.IDX PT, R0, R0, RZ, 0x1f ;  /* 0x00001fff00007589 */ /* 0x000f6200000e0000 */
[----:B------:R-:W-:Y:S01]  /*02b0*/  SHF.R.S32.HI R8, RZ, 0x1f, R97 ;  /* 0x0000001fff087819 */ /* 0x000fe20000011461 */
[----:B0-----:R-:W0:Y:S01]  /*02c0*/  S2UR UR8, SR_CTAID.X ;  /* 0x00000000000879c3 */ /* 0x001e220000002500 */
[----:B------:R-:W-:Y:S01]  /*02d0*/  ELECT P0, URZ, PT ;  /* 0x00000000003f782f */ /* 0x000fe20003800000 */
[----:B------:R-:W1:Y:S01]  /*02e0*/  S2R R4, SR_CTAID.Y ;  /* 0x0000000000047919 */ /* 0x000e620000002600 */
[----:B------:R-:W-:Y:S01]  /*02f0*/  LEA.HI R8, R8, R97, RZ, 0x7 ;  /* 0x0000006108087211 */ /* 0x000fe200078f38ff */
[----:B------:R-:W-:Y:S01]  /*0300*/  ULDC UR4, c[0x0][0x154] ;  /* 0x0000550000047ab9 */ /* 0x000fe20000000800 */
[----:B------:R-:W-:Y:S01]  /*0310*/  SHF.R.S32.HI R10, RZ, 0x1f, R5 ;  /* 0x0000001fff0a7819 */ /* 0x000fe20000011405 */
[----:B------:R-:W-:Y:S01]  /*0320*/  NOP ;  /* 0x0000000000007918 */ /* 0x000fe20000000000 */
[----:B------:R-:W-:Y:S01]  /*0330*/  LOP3.LUT R8, R8, 0xffffff80, RZ, 0xc0, !PT ;  /* 0xffffff8008087812 */ /* 0x000fe200078ec0ff */
[----:B------:R-:W2:Y:S01]  /*0340*/  LDC R14, c[0x0][0x140] ;  /* 0x00005000ff0e7b82 */ /* 0x000ea20000000800 */
[----:B------:R-:W-:Y:S01]  /*0350*/  LEA.HI R10, R10, R5, RZ, 0x2 ;  /* 0x000000050a0a7211 */ /* 0x000fe200078f10ff */
[----:B------:R-:W-:-:S02]  /*0360*/  NOP ;  /* 0x0000000000007918 */ /* 0x000fc40000000000 */
[----:B------:R-:W-:Y:S01]  /*0370*/  IMAD.IADD R8, R97, 0x1, -R8 ;  /* 0x0000000161087824 */ /* 0x000fe200078e0a08 */
[----:B------:R-:W-:-:S03]  /*0380*/  LOP3.LUT R10, R10, 0x3ffffffc, RZ, 0xc0, !PT ;  /* 0x3ffffffc0a0a7812 */ /* 0x000fc600078ec0ff */
[----:B------:R-:W3:Y:S01]  /*0390*/  LDC R12, c[0x0][0x144] ;  /* 0x00005100ff0c7b82 */ /* 0x000ee20000000800 */
[----:B------:R-:W-:Y:S01]  /*03a0*/  SHF.R.S32.HI R7, RZ, 0x1f, R8 ;  /* 0x0000001fff077819 */ /* 0x000fe20000011408 */
[----:B------:R-:W-:Y:S01]  /*03b0*/  IMAD.IADD R10, R5, 0x1, -R10 ;  /* 0x00000001050a7824 */ /* 0x000fe200078e0a0a */
[----:B------:R-:W-:Y:S02]  /*03c0*/  LOP3.LUT P2, RZ, R8, 0x7, RZ, 0xc0, !PT ;  /* 0x0000000708ff7812 */ /* 0x000fe4000784c0ff */
[----:B------:R-:W-:Y:S01]  /*03d0*/  LEA.HI R7, R7, R8, RZ, 0x3 ;  /* 0x0000000807077211 */ /* 0x000fe200078f18ff */
[----:B------:R-:W-:Y:S01]  /*03e0*/  VIADD R8, R2, 0xffffffff ;  /* 0xffffffff02087836 */ /* 0x000fe20000000000 */
[----:B-----5:R-:W-:Y:S02]  /*03f0*/  ISETP.NE.OR P0, PT, R0, RZ, !P0 ;  /* 0x000000ff0000720c */ /* 0x020fe40004705670 */
[--C-:B------:R-:W-:Y:S02]  /*0400*/  SHF.R.S32.HI R0, RZ, 0x3, R7.reuse ;  /* 0x00000003ff007819 */ /* 0x100fe40000011407 */
[----:B------:R-:W-:-:S02]  /*0410*/  SHF.R.S32.HI R7, RZ, 0x1f, R7 ;  /* 0x0000001fff077819 */ /* 0x000fc40000011407 */
[----:B0-----:R-:W-:Y:S02]  /*0420*/  I2FP.F32.U32 R11, UR8 ;  /* 0x00000008000b7c45 */ /* 0x001fe40008201000 */
[----:B------:R-:W-:Y:S02]  /*0430*/  LEA.HI R7, R7, R0, RZ, 0x2 ;  /* 0x0000000007077211 */ /* 0x000fe400078f10ff */
[----:B--2---:R-:W-:Y:S02]  /*0440*/  ISETP.EQ.U32.AND P3, PT, R14, 0x1, PT ;  /* 0x000000010e00780c */ /* 0x004fe40003f62070 */
[----:B-1----:R-:W-:Y:S01]  /*0450*/  I2FP.F32.U32 R9, R4 ;  /* 0x0000000400097245 */ /* 0x002fe20000201000 */
[----:B------:R-:W-:Y:S01]  /*0460*/  VOTEU.ALL UP0, P0 ;  /* 0x00000000003f7886 */ /* 0x000fe20000000000 */
[----:B------:R-:W-:Y:S01]  /*0470*/  LOP3.LUT R7, R7, 0xfffffffc, RZ, 0xc0, !PT ;  /* 0xfffffffc07077812 */ /* 0x000fe200078ec0ff */
[----:B------:R-:W-:Y:S01]  /*0480*/  VOTEU.ALL UP1, P0 ;  /* 0x00000000003f7886 */ /* 0x000fe20000020000 */
[----:B------:R-:W-:Y:S01]  /*0490*/  ISETP.GE.U32.AND P5, PT, R8, 0x2, PT ;  /* 0x000000020800780c */ /* 0x000fe20003fa6070 */
[----:B------:R-:W-:Y:S01]  /*04a0*/  FMUL R13, R9, UR4 ;  /* 0x00000004090d7c20 */ /* 0x000fe20008400000 */
[----:B------:R-:W0:Y:S01]  /*04b0*/  @!UP0 S2UR UR7, SR_CgaCtaId ;  /* 0x00000000000789c3 */ /* 0x000e220000008800 */
[----:B------:R-:W-:Y:S01]  /*04c0*/  ULDC UR4, c[0x0][0x150] ;  /* 0x0000540000047ab9 */ /* 0x000fe20000000800 */
[----:B------:R-:W-:-:S02]  /*04d0*/  IMAD.IADD R7, R0, 0x1, -R7 ;  /* 0x0000000100077824 */ /* 0x000fc400078e0a07 */
[----:B------:R-:W-:Y:S01]  /*04e0*/  FMUL R11, R11, UR4 ;  /* 0x000000040b0b7c20 */ /* 0x000fe20008400000 */
[----:B------:R-:W-:Y:S01]  /*04f0*/  SHF.R.S32.HI R0, RZ, 0x1f, R3 ;  /* 0x0000001fff007819 */ /* 0x000fe20000011403 */
[----:B------:R-:W1:Y:S01]  /*0500*/  F2I.U32.TRUNC.NTZ R13, R13 ;  /* 0x0000000d000d7305 */ /* 0x000e62000020f000 */
[----:B------:R-:W-:Y:S01]  /*0510*/  IMAD R7, R10, 0x4, R7 ;  /* 0x000000040a077824 */ /* 0x000fe200078e0207 */
[----:B------:R-:W-:Y:S01]  /*0520*/  UMOV UR4, 0x20 ;  /* 0x0000002000047882 */ /* 0x000fe20000000000 */
[----:B------:R-:W2:Y:S01]  /*0530*/  LDC R9, c[0x0][0x148] ;  /* 0x00005200ff097b82 */ /* 0x000ea20000000800 */
[----:B------:R-:W-:Y:S01]  /*0540*/  LEA.HI R0, R0, R3, RZ, 0x2 ;  /* 0x0000000300007211 */ /* 0x000fe200078f10ff */
[----:B------:R-:W-:Y:S01]  /*0550*/  IMAD.SHL.U32 R10, R7, 0x4, RZ ;  /* 0x00000004070a7824 */ /* 0x000fe200078e00ff */
[----:B------:R-:W-:Y:S01]  /*0560*/  @!UP0 UMOV UR6, 0x400 ;  /* 0x0000040000068882 */ /* 0x000fe20000000000 */
[----:B------:R-:W-:-:S04]  /*0570*/  @!UP0 UIADD3 UR4, -UR4, 0x100000, URZ ;  /* 0x0010000004048890 */ /* 0x000fc8000fffe13f */
[----:B------:R-:W-:Y:S02]  /*0580*/  @!UP0 USHF.L.U32 UR5, UR4, 0xb, URZ ;  /* 0x0000000b04058899 */ /* 0x000fe4000800063f */
[----:B------:R-:W-:Y:S01]  /*0590*/  @!UP0 USHF.L.U32 UR4, UR4, 0x1, URZ ;  /* 0x0000000104048899 */ /* 0x000fe2000800063f */
[----:B------:R-:W5:Y:S01]  /*05a0*/  F2I.U32.TRUNC.NTZ R11, R11 ;  /* 0x0000000b000b7305 */ /* 0x000f62000020f000 */
[----:B------:R-:W-:Y:S02]  /*05b0*/  LOP3.LUT R0, R0, 0xfffffffc, RZ, 0xc0, !PT ;  /* 0xfffffffc00007812 */ /* 0x000fe400078ec0ff */
[----:B------:R-:W-:-:S03]  /*05c0*/  LOP3.LUT R19, R7, 0xc, R10, 0x78, !PT ;  /* 0x0000000c07137812 */ /* 0x000fc600078e780a */
[----:B------:R-:W-:Y:S02]  /*05d0*/  IMAD.IADD R3, R3, 0x1, -R0 ;  /* 0x0000000103037824 */ /* 0x000fe400078e0a00 */
[----:B-1----:R-:W-:Y:S01]  /*05e0*/  IMAD.MOV R20, RZ, RZ, -R13 ;  /* 0x000000ffff147224 */ /* 0x002fe200078e0a0d */
[----:B0-----:R-:W-:Y:S02]  /*05f0*/  @!UP0 ULEA UR6, UR7, UR6, 0x18 ;  /* 0x0000000607068291 */ /* 0x001fe4000f8ec03f */
[----:B------:R-:W-:Y:S01]  /*0600*/  ISETP.NE.AND P1, PT, R3, 0x3, PT ;  /* 0x000000030300780c */ /* 0x000fe20003f25270 */
[----:B------:R-:W-:Y:S01]  /*0610*/  VOTEU.ALL UP0, P0 ;  /* 0x00000000003f7886 */ /* 0x000fe20000000000 */
[----:B------:R-:W-:Y:S01]  /*0620*/  ISETP.LT.U32.AND P0, PT, R19, 0x2, !P2 ;  /* 0x000000021300780c */ /* 0x000fe20005701070 */
[----:B-----5:R-:W-:Y:S01]  /*0630*/  IMAD.MOV R11, RZ, RZ, -R11 ;  /* 0x000000ffff0b7224 */ /* 0x020fe200078e0a0b */
[----:B------:R-:W-:Y:S02]  /*0640*/  ISETP.EQ.OR P1, PT, R3, RZ, !P1 ;  /* 0x000000ff0300720c */ /* 0x000fe40004f22670 */
[C---:B------:R-:W-:Y:S01]  /*0650*/  ISETP.NE.AND P2, PT, R2.reuse, RZ, PT ;  /* 0x000000ff0200720c */ /* 0x040fe20003f45270 */
[----:B--2---:R-:W-:Y:S01]  /*0660*/  IMAD R0, R9, R20, R4 ;  /* 0x0000001409007224 */ /* 0x004fe200078e0204 */
[----:B------:R-:W-:Y:S01]  /*0670*/  ISETP.EQ.AND P1, PT, R2, RZ, P1 ;  /* 0x000000ff0200720c */ /* 0x000fe20000f22270 */
[----:B---3--:R-:W-:Y:S01]  /*0680*/  IMAD R7, R12, R11, UR8 ;  /* 0x000000080c077e24 */ /* 0x008fe2000f8e020b */
[----:B------:R-:W0:Y:S02]  /*0690*/  FENCE.VIEW.ASYNC.S ;  /* 0x00000000000073c6 */ /* 0x000e240000000000 */
[----:B0-----:R0:W1:Y:S01]  /*06a0*/  @!UP0 SYNCS.EXCH.64 URZ, [UR6+0x40], UR4 ;  /* 0x00004004063f85b2 */ /* 0x0010620008000100 */
[----:B------:R-:W-:-:S02]  /*06b0*/  ISETP.NE.AND P4, PT, R0, R19, PT ;  /* 0x000000130000720c */ /* 0x000fc40003f85270 */
[----:B------:R-:W-:Y:S02]  /*06c0*/  SEL R18, RZ, 0x1, !P1 ;  /* 0x00000001ff127807 */ /* 0x000fe40004800000 */
[----:B------:R-:W-:Y:S02]  /*06d0*/  ISETP.EQ.OR P4, PT, R7, RZ, !P4 ;  /* 0x000000ff0700720c */ /* 0x000fe40006782670 */
[----:B------:R-:W-:Y:S02]  /*06e0*/  LOP3.LUT R0, R97, 0x7f, RZ, 0xc0, !PT ;  /* 0x0000007f61007812 */ /* 0x000fe400078ec0ff */
[----:B------:R-:W-:Y:S02]  /*06f0*/  PLOP3.LUT P0, PT, P0, P4, PT, 0x80, 0x0 ;  /* 0x000000000000781c */ /* 0x000fe40000709070 */
[----:B------:R-:W-:Y:S02]  /*0700*/  SEL R18, R18, 0x2, P5 ;  /* 0x0000000212127807 */ /* 0x000fe40002800000 */
[----:B------:R-:W-:Y:S01]  /*0710*/  P2R R116, PR, RZ, 0x1 ;  /* 0x00000001ff747803 */ /* 0x000fe20000000000 */
[----:B------:R0:W2:Y:S01]  /*0720*/  @!UP1 SYNCS.EXCH.64 URZ, [UR6+0x48], UR4 ;  /* 0x00004804063f95b2 */ /* 0x0000a20008000100 */
[----:B------:R-:W-:Y:S01]  /*0730*/  NOP ;  /* 0x0000000000007918 */ /* 0x000fe20000000000 */
[----:B------:R-:W-:Y:S06]  /*0740*/  @!P3 BRA `(.L_x_3) ;  /* 0x000000000008b947 */ /* 0x000fec0003800000 */
[----:B-12-4-:R-:W-:Y:S01]  /*0750*/  UCGABAR_ARV ;  /* 0x00000000000079c7 */ /* 0x016fe20008000000 */
[----:B------:R-:W-:Y:S05]  /*0760*/  BRA `(.L_x_4) ;  /* 0x0000000000047947 */ /* 0x000fea0003800000 */
.L_x_3:
[----:B-12-4-:R-:W-:Y:S01]  /*0770*/  NOP ;  /* 0x0000000000007918 */ /* 0x016fe20000000000 */
.L_x_4:
[----:B------:R-:W1:Y:S01]  /*0780*/  LDC R2, c[0x0][0x65c] ;  /* 0x00019700ff027b82 */ /* 0x000e620000000800 */
[----:B------:R-:W-:Y:S01]  /*0790*/  LOP3.LUT R5, R5, 0xffffefff, RZ, 0xc0, !PT ;  /* 0xffffefff05057812 */ /* 0x000fe200078ec0ff */
[----:B------:R-:W-:Y:S02]  /*07a0*/  IMAD.U32 R10, RZ, RZ, UR8 ;  /* 0x00000008ff0a7e24 */ /* 0x000fe4000f8e00ff */
[----:B------:R-:W-:Y:S01]  /*07b0*/  IMAD.MOV.U32 R11, RZ, RZ, RZ ;  /* 0x000000ffff0b7224 */ /* 0x000fe200078e00ff */
[----:B-1----:R-:W-:-:S13]  /*07c0*/  ISETP.NE.AND P1, PT, R2, 0x1, PT ;  /* 0x000000010200780c */ /* 0x002fda0003f25270 */
[----:B------:R-:W1:Y:S01]  /*07d0*/  @P1 LDC R17, c[0x0][0x10] ;  /* 0x00000400ff111b82 */ /* 0x000e620000000800 */
[----:B------:R-:W-:Y:S01]  /*07e0*/  @P1 LOP3.LUT R5, R5, 0x1000, RZ, 0xfc, !PT ;  /* 0x0000100005051812 */ /* 0x000fe200078efcff */
[----:B------:R-:W-:Y:S02]  /*07f0*/  @P1 IMAD.MOV.U32 R5, RZ, RZ, RZ ;  /* 0x000000ffff051224 */ /* 0x000fe400078e00ff */
[----:B------:R-:W-:-:S04]  /*0800*/  @P1 IMAD.MOV.U32 R15, RZ, RZ, RZ ;  /* 0x000000ffff0f1224 */ /* 0x000fc800078e00ff */
[----:B------:R-:W2:Y:S01]  /*0810*/  @!P1 LDC R13, c[0x0][0xc] ;  /* 0x00000300ff0d9b82 */ /* 0x000ea20000000800 */
[----:B0-----:R-:W-:Y:S01]  /*0820*/  ULDC UR4, c[0x0][0xc] ;  /* 0x0000030000047ab9 */ /* 0x001fe20000000800 */
[----:B------:R-:W-:Y:S01]  /*0830*/  ULDC UR5, c[0x0][0x10] ;  /* 0x0000040000057ab9 */ /* 0x000fe20000000800 */
[----:B------:R-:W-:Y:S01]  /*0840*/  ULDC UR6, c[0x0][0x14] ;  /* 0x0000050000067ab9 */ /* 0x000fe20000000800 */
[----:B------:R-:W-:-:S04]  /*0850*/  UIMAD.WIDE.U32 UR4, UR4, UR5, URZ ;  /* 0x00000005040472a5 */ /* 0x000fc8000f8e003f */
[----:B------:R-:W-:Y:S02]  /*0860*/  UIMAD.WIDE.U32 UR38, UR4, UR6, URZ ;  /* 0x00000006042672a5 */ /* 0x000fe4000f8e003f */
[----:B------:R-:W-:-:S04]  /*0870*/  UIMAD UR41, UR5, UR6, URZ ;  /* 0x00000006052972a4 */ /* 0x000fc8000f8e023f */
[----:B------:R-:W-:Y:S01]  /*0880*/  UIADD3 UR41, UR39, UR41, URZ ;  /* 0x0000002927297290 */ /* 0x000fe2000fffe03f */
[----:B-1----:R-:W-:-:S04]  /*0890*/  @P1 IMAD.WIDE.U32 R16, R17, UR8, R4 ;  /* 0x0000000811101c25 */ /* 0x002fc8000f8e0004 */
[----:B------:R-:W-:Y:S02]  /*08a0*/  @P1 IMAD.IADD R17, R17, 0x1, R15 ;  /* 0x0000000111111824 */ /* 0x000fe400078e020f */
[----:B--2---:R-:W-:-:S04]  /*08b0*/  @!P1 IMAD.WIDE.U32 R10, R4, R13, R10 ;  /* 0x0000000d040a9225 */ /* 0x004fc800078e000a */
[----:B------:R-:W-:Y:S02]  /*08c0*/  @!P1 IMAD.MOV.U32 R16, RZ, RZ, R10 ;  /* 0x000000ffff109224 */ /* 0x000fe400078e000a */
[----:B------:R-:W-:Y:S01]  /*08d0*/  @!P1 IMAD.MOV.U32 R17, RZ, RZ, R11 ;  /* 0x000000ffff119224 */ /* 0x000fe200078e000b */
[----:B------:R-:W-:Y:S06]  /*08e0*/  @!P3 BRA `(.L_x_5) ;  /* 0x00000000000cb947 */ /* 0x000fec0003800000 */
[----:B------:R-:W-:Y:S01]  /*08f0*/  UCGABAR_WAIT ;  /* 0x0000000000007dc7 */ /* 0x000fe20008000000 */
[----:B------:R-:W-:Y:S01]  /*0900*/  CCTL.IVALL ;  /* 0x00000000ff00798f */ /* 0x000fe20002000000 */
[----:B------:R-:W-:Y:S05]  /*0910*/  BRA `(.L_x_6) ;  /* 0x0000000000047947 */ /* 0x000fea0003800000 */
.L_x_5:
[----:B------:R-:W-:Y:S06]  /*0920*/  BAR.SYNC.DEFER_BLOCKING 0x0 ;  /* 0x0000000000007b1d */ /* 0x000fec0000010000 */
.L_x_6:
[----:B------:R-:W-:Y:S05]  /*0930*/  @!P2 BRA `(.L_x_7) ;  /* 0x000000700004a947 */ /* 0x000fea0003800000 */
[----:B------:R-:W-:-:S13]  /*0940*/  ISETP.GT.U32.AND P0, PT, R8, 0x1, PT ;  /* 0x000000010800780c */ /* 0x000fda0003f04070 */
[----:B------:R-:W-:Y:S05]  /*0950*/  @P0 EXIT ;  /* 0x000000000000094d */ /* 0x000fea0003800000 */
[----:B------:R-:W-:Y:S01]  /*0960*/  ULDC.64 UR4, c[0x0][0x650] ;  /* 0x0001940000047ab9 */ /* 0x000fe20000000a00 */
[----:B------:R-:W-:Y:S01]  /*0970*/  PRMT R3, RZ, 0x7610, R3 ;  /* 0x00007610ff037816 */ /* 0x000fe20000000003 */
[----:B------:R-:W-:Y:S01]  /*0980*/  IMAD.MOV.U32 R113, RZ, RZ, -0x1 ;  /* 0xffffffffff717424 */ /* 0x000fe200078e00ff */
[----:B------:R-:W-:Y:S01]  /*0990*/  ISETP.GE.U32.AND P0, PT, R16, UR4, PT ;  /* 0x0000000410007c0c */ /* 0x000fe2000bf06070 */
[----:B------:R-:W-:Y:S02]  /*09a0*/  IMAD.MOV.U32 R102, RZ, RZ, -0x1 ;  /* 0xffffffffff667424 */ /* 0x000fe400078e00ff */
[----:B------:R-:W-:Y:S01]  /*09b0*/  IMAD.MOV.U32 R23, RZ, RZ, -0x1 ;  /* 0xffffffffff177424 */ /* 0x000fe200078e00ff */
[----:B------:R-:W-:-:S13]  /*09c0*/  ISETP.GE.U32.AND.EX P0, PT, R17, UR5, PT, P0 ;  /* 0x0000000511007c0c */ /* 0x000fda000bf06100 */
[----:B------:R-:W-:Y:S05]  /*09d0*/  @P0 BRA `(.L_x_8) ;  /* 0x00000004002c0947 */ /* 0x000fea0003800000 */
[----:B------:R-:W0:Y:S01]  /*09e0*/  LDC.64 R22, c[0x0][0x628] ;  /* 0x00018a00ff167b82 */ /* 0x000e220000000a00 */
[----:B------:R-:W-:Y:S02]  /*09f0*/  IMAD.MOV.U32 R10, RZ, RZ, R16 ;  /* 0x000000ffff0a7224 */ /* 0x000fe400078e0010 */
[----:B------:R-:W-:-:S05]  /*0a00*/  IMAD.MOV.U32 R11, RZ, RZ, R17 ;  /* 0x000000ffff0b7224 */ /* 0x000fca00078e0011 */
[----:B------:R-:W1:Y:S08]  /*0a10*/  LDC R8, c[0x0][0x630] ;  /* 0x00018c00ff087b82 */ /* 0x000e700000000800 */
[----:B------:R-:W2:Y:S01]  /*0a20*/  LDC.64 R24, c[0x0][0x620] ;  /* 0x00018800ff187b82 */ /* 0x000ea20000000a00 */
[----:B0-----:R-:W-:-:S04]  /*0a30*/  ISETP.NE.U32.AND P0, PT, R22, RZ, PT ;  /* 0x000000ff1600720c */ /* 0x001fc80003f05070 */
[----:B------:R-:W-:-:S13]  /*0a40*/  ISETP.NE.AND.EX P0, PT, R23, RZ, PT, P0 ;  /* 0x000000ff1700720c */ /* 0x000fda0003f05300 */
[----:B-12---:R-:W-:Y:S05]  /*0a50*/  @!P0 BRA `(.L_x_9) ;  /* 0x0000000000288947 */ /* 0x006fea0003800000 */
[----:B------:R-:W0:Y:S02]  /*0a60*/  LDC R3, c[0x0][0x634] ;  /* 0x00018d00ff037b82 */ /* 0x000e240000000800 */
[----:B0-----:R-:W-:-:S05]  /*0a70*/  IADD3 R3, P0, R16, R3, RZ ;  /* 0x0000000310037210 */ /* 0x001fca0007f1e0ff */
[----:B------:R-:W-:-:S04]  /*0a80*/  IMAD.X R21, RZ, RZ, R17, P0 ;  /* 0x000000ffff157224 */ /* 0x000fc800000e0611 */
[----:B------:R-:W-:-:S04]  /*0a90*/  IMAD.WIDE.U32 R10, R21, R22, RZ ;  /* 0x00000016150a7225 */ /* 0x000fc800078e00ff */
[----:B------:R-:W-:-:S04]  /*0aa0*/  IMAD.WIDE.U32 R12, P0, R3, R23, R10 ;  /* 0x00000017030c7225 */ /* 0x000fc8000780000a */
[----:B------:R-:W-:-:S04]  /*0ab0*/  IMAD.WIDE.U32 R10, R3, R22, RZ ;  /* 0x00000016030a7225 */ /* 0x000fc800078e00ff */
[----:B------:R-:W-:Y:S01]  /*0ac0*/  IMAD.X R15, RZ, RZ, RZ, P0 ;  /* 0x000000ffff0f7224 */ /* 0x000fe200000e06ff */
[----:B------:R-:W-:Y:S01]  /*0ad0*/  IADD3 RZ, P0, R11, R12, RZ ;  /* 0x0000000c0bff7210 */ /* 0x000fe20007f1e0ff */
[----:B------:R-:W-:-:S04]  /*0ae0*/  IMAD.MOV.U32 R14, RZ, RZ, R13 ;  /* 0x000000ffff0e7224 */ /* 0x000fc800078e000d */
[----:B------:R-:W-:-:S08]  /*0af0*/  IMAD.WIDE.U32.X R10, R21, R23, R14, P0 ;  /* 0x00000017150a7225 */ /* 0x000fd000000e040e */
.L_x_9:
[----:B------:R-:W0:Y:S01]  /*0b00*/  LDC.64 R28, c[0x0][0x640] ;  /* 0x00019000ff1c7b82 */ /* 0x000e220000000a00 */
[-CC-:B------:R-:W-:Y:S01]  /*0b10*/  SHF.R.U64 R27, R10, R8.reuse, R11.reuse ;  /* 0x000000080a1b7219 */ /* 0x180fe2000000120b */
[----:B------:R-:W-:Y:S01]  /*0b20*/  IMAD.MOV.U32 R23, RZ, RZ, 0x1 ;  /* 0x00000001ff177424 */ /* 0x000fe200078e00ff */
[----:B------:R-:W-:Y:S02]  /*0b30*/  SHF.R.U32.HI R3, RZ, R8, R11 ;  /* 0x00000008ff037219 */ /* 0x000fe4000001160b */
[----:B------:R-:W-:-:S03]  /*0b40*/  IADD3 R5, P0, RZ, -R27, RZ ;  /* 0x8000001bff057210 */ /* 0x000fc60007f1e0ff */
[----:B------:R-:W1:Y:S02]  /*0b50*/  LDC R12, c[0x0][0x618] ;  /* 0x00018600ff0c7b82 */ /* 0x000e640000000800 */
[----:B------:R-:W-:Y:S02]  /*0b60*/  IMAD.X R3, RZ, RZ, ~R3, P0 ;  /* 0x000000ffff037224 */ /* 0x000fe400000e0e03 */
[----:B------:R-:W-:-:S04]  /*0b70*/  IMAD.WIDE.U32 R10, R5, R24, R16 ;  /* 0x00000018050a7225 */ /* 0x000fc800078e0010 */
[----:B------:R-:W2:Y:S01]  /*0b80*/  LDC R22, c[0x0][0x608] ;  /* 0x00018200ff167b82 */ /* 0x000ea20000000800 */
[----:B------:R-:W-:Y:S02]  /*0b90*/  IMAD R8, R3, R24, RZ ;  /* 0x0000001803087224 */ /* 0x000fe400078e02ff */
[----:B------:R-:W-:Y:S02]  /*0ba0*/  IMAD.MOV.U32 R3, RZ, RZ, -0x1 ;  /* 0xffffffffff037424 */ /* 0x000fe400078e00ff */
[----:B------:R-:W-:-:S03]  /*0bb0*/  IMAD R5, R5, R25, R8 ;  /* 0x0000001905057224 */ /* 0x000fc600078e0208 */
[----:B------:R-:W3:Y:S01]  /*0bc0*/  LDC R26, c[0x0][0x658] ;  /* 0x00019600ff1a7b82 */ /* 0x000ee20000000800 */
[----:B------:R-:W-:Y:S01]  /*0bd0*/  IMAD.IADD R5, R11, 0x1, R5 ;  /* 0x000000010b057824 */ /* 0x000fe200078e0205 */
[----:B0-----:R-:W-:-:S04]  /*0be0*/  ISETP.NE.U32.AND P0, PT, R28, RZ, PT ;  /* 0x000000ff1c00720c */ /* 0x001fc80003f05070 */
[----:B------:R-:W-:Y:S02]  /*0bf0*/  ISETP.NE.AND.EX P0, PT, R29, RZ, PT, P0 ;  /* 0x000000ff1d00720c */ /* 0x000fe40003f05300 */
[----:B------:R-:W0:Y:S01]  /*0c00*/  LDC R24, c[0x0][0x600] ;  /* 0x00018000ff187b82 */ /* 0x000e220000000800 */
[-CC-:B-1----:R-:W-:Y:S02]  /*0c10*/  SHF.R.U64 R14, R10, R12.reuse, R5.reuse ;  /* 0x0000000c0a0e7219 */ /* 0x182fe40000001205 */
[----:B------:R-:W-:-:S05]  /*0c20*/  SHF.R.U32.HI R5, RZ, R12, R5 ;  /* 0x0000000cff057219 */ /* 0x000fca0000011605 */
[----:B------:R-:W1:Y:S01]  /*0c30*/  LDC R15, c[0x0][0x648] ;  /* 0x00019200ff0f7b82 */ /* 0x000e620000000800 */
[-CC-:B--2---:R-:W-:Y:S02]  /*0c40*/  SHF.R.U64 R31, R14, R22.reuse, R5.reuse ;  /* 0x000000160e1f7219 */ /* 0x184fe40000001205 */
[----:B------:R-:W-:Y:S01]  /*0c50*/  SHF.R.U32.HI R5, RZ, R22, R5 ;  /* 0x00000016ff057219 */ /* 0x000fe20000011605 */
[----:B------:R-:W-:-:S04]  /*0c60*/  IMAD R22, R9, R20, R4 ;  /* 0x0000001409167224 */ /* 0x000fc800078e0204 */
[----:B------:R-:W2:Y:S01]  /*0c70*/  LDC R21, c[0x0][0x638] ;  /* 0x00018e00ff157b82 */ /* 0x000ea20000000800 */
[-CC-:B---3--:R-:W-:Y:S02]  /*0c80*/  SHF.R.U64 R20, R31, R26.reuse, R5.reuse ;  /* 0x0000001a1f147219 */ /* 0x188fe40000001205 */
[-C--:B------:R-:W-:Y:S02]  /*0c90*/  SHF.L.U32 R3, R3, R26.reuse, RZ ;  /* 0x0000001a03037219 */ /* 0x080fe400000006ff */
[----:B------:R-:W-:Y:S01]  /*0ca0*/  SHF.R.U32.HI R5, RZ, R26, R5 ;  /* 0x0000001aff057219 */ /* 0x000fe20000011605 */
[----:B------:R-:W-:Y:S01]  /*0cb0*/  IMAD.MOV.U32 R4, RZ, RZ, R20 ;  /* 0x000000ffff047224 */ /* 0x000fe200078e0014 */
[----:B------:R-:W-:Y:S01]  /*0cc0*/  LOP3.LUT R12, RZ, R3, RZ, 0x33, !PT ;  /* 0x00000003ff0c7212 */ /* 0x000fe200078e33ff */
[----:B------:R-:W3:Y:S01]  /*0cd0*/  LDC R25, c[0x0][0x610] ;  /* 0x00018400ff197b82 */ /* 0x000ee20000000800 */
[----:B------:R-:W-:Y:S05]  /*0ce0*/  @!P0 BRA `(.L_x_10) ;  /* 0x0000000000288947 */ /* 0x000fea0003800000 */
[----:B------:R-:W4:Y:S02]  /*0cf0*/  LDC R3, c[0x0][0x64c] ;  /* 0x00019300ff037b82 */ /* 0x000f240000000800 */
[----:B----4-:R-:W-:-:S05]  /*0d00*/  IADD3 R3, P0, R20, R3, RZ ;  /* 0x0000000314037210 */ /* 0x010fca0007f1e0ff */
        /* <DEDUP_REMOVED lines=8> */
.L_x_10:
[----:B-1----:R-:W-:Y:S01]  /*0d90*/  SHF.R.U64 R4, R4, R15, R5 ;  /* 0x0000000f04047219 */ /* 0x002fe20000001205 */
[----:B0-----:R-:W-:Y:S01]  /*0da0*/  VIADD R5, R24, 0xffffffff ;  /* 0xffffffff18057836 */ /* 0x001fe20000000000 */
[----:B------:R-:W-:Y:S01]  /*0db0*/  SHF.L.U32 R3, R23, R26, RZ ;  /* 0x0000001a17037219 */ /* 0x000fe200000006ff */
[----:B------:R-:W-:Y:S01]  /*0dc0*/  IMAD.MOV.U32 R23, RZ, RZ, R27 ;  /* 0x000000ffff177224 */ /* 0x000fe200078e001b */
[----:B------:R-:W-:Y:S01]  /*0dd0*/  LOP3.LUT R12, R31, R12, RZ, 0xc0, !PT ;  /* 0x0000000c1f0c7212 */ /* 0x000fe200078ec0ff */
[----:B------:R-:W-:Y:S01]  /*0de0*/  IMAD.MOV R8, RZ, RZ, -R4 ;  /* 0x000000ffff087224 */ /* 0x000fe200078e0a04 */
[----:B------:R-:W-:-:S03]  /*0df0*/  SEL R7, R7, R22, !P1 ;  /* 0x0000001607077207 */ /* 0x000fc60004800000 */
[----:B------:R-:W-:Y:S01]  /*0e00*/  IMAD R12, R3, R4, R12 ;  /* 0x00000004030c7224 */ /* 0x000fe200078e020c */
[----:B------:R-:W-:Y:S01]  /*0e10*/  LOP3.LUT R4, R14, R5, RZ, 0xc0, !PT ;  /* 0x000000050e047212 */ /* 0x000fe200078ec0ff */
[----:B--2---:R-:W-:Y:S02]  /*0e20*/  IMAD R3, R8, R21, R20 ;  /* 0x0000001508037224 */ /* 0x004fe400078e0214 */
[----:B---3--:R-:W-:Y:S02]  /*0e30*/  IMAD R7, R12, R25, R7 ;  /* 0x000000190c077224 */ /* 0x008fe400078e0207 */
[----:B------:R-:W-:Y:S02]  /*0e40*/  IMAD.MOV.U32 R5, RZ, RZ, 0x1 ;  /* 0x00000001ff057424 */ /* 0x000fe400078e00ff */
[----:B------:R-:W-:-:S03]  /*0e50*/  IMAD R4, R3, R24, R4 ;  /* 0x0000001803047224 */ /* 0x000fc600078e0204 */
[----:B------:R-:W-:Y:S02]  /*0e60*/  PRMT R3, R5, 0x7610, R3 ;  /* 0x0000761005037816 */ /* 0x000fe40000000003 */
[----:B------:R-:W-:Y:S02]  /*0e70*/  SEL R102, R4, R7, !P1 ;  /* 0x0000000704667207 */ /* 0x000fe40004800000 */
[----:B------:R-:W-:-:S07]  /*0e80*/  SEL R113, R7, R4, !P1 ;  /* 0x0000000407717207 */ /* 0x000fce0004800000 */
.L_x_8:
[----:B------:R-:W-:-:S08]  /*0e90*/  NOP ;  /* 0x0000000000007918 */ /* 0x000fd00000000000 */
[----:B------:R-:W0:Y:S02]  /*0ea0*/  USETMAXREG.TRY_ALLOC.CTAPOOL UP0, 0xe8 ;  /* 0x000000e8000079c8 */ /* 0x000e240008000600 */
[----:B0-----:R-:W-:-:S13]  /*0eb0*/  PLOP3.LUT P0, PT, PT, PT, UP0, 0x80, 0x0 ;  /* 0x000000000000781c */ /* 0x001fda0003f0f008 */
[----:B------:R-:W-:Y:S05]  /*0ec0*/  @!P0 BRA `(.L_x_8) ;  /* 0xfffffffc00f08947 */ /* 0x000fea000383ffff */
[----:B------:R-:W-:Y:S01]  /*0ed0*/  ULDC.64 UR4, c[0x0][0x598] ;  /* 0x0001660000047ab9 */ /* 0x000fe20000000a00 */
[----:B------:R-:W-:Y:S01]  /*0ee0*/  ULDC.64 UR36, c[0x0][0x208] ;  /* 0x0000820000247ab9 */ /* 0x000fe20000000a00 */
[----:B------:R-:W-:-:S04]  /*0ef0*/  ISETP.NE.U32.AND P0, PT, RZ, UR4, PT ;  /* 0x00000004ff007c0c */ /* 0x000fc8000bf05070 */
[----:B------:R-:W-:-:S13]  /*0f00*/  ISETP.NE.AND.EX P0, PT, RZ, UR5, PT, P0 ;  /* 0x00000005ff007c0c */ /* 0x000fda000bf05300 */
[----:B------:R-:W-:Y:S05]  /*0f10*/  @!P0 BRA `(.L_x_11) ;  /* 0x00000000001c8947 */ /* 0x000fea0003800000 */
[----:B------:R-:W0:Y:S02]  /*0f20*/  LDC.64 R4, c[0x0][0x598] ;  /* 0x00016600ff047b82 */ /* 0x000e240000000a00 */
[----:B0-----:R-:W2:Y:S02]  /*0f30*/  LDG.E.64 R4, desc[UR36][R4.64] ;  /* 0x0000002404047981 */ /* 0x001ea4000c1e1b00 */
[----:B--2---:R-:W-:-:S04]  /*0f40*/  ISETP.NE.U32.AND P0, PT, R4, RZ, PT ;  /* 0x000000ff0400720c */ /* 0x004fc80003f05070 */
[----:B------:R-:W-:-:S13]  /*0f50*/  ISETP.NE.AND.EX P0, PT, R5, RZ, PT, P0 ;  /* 0x000000ff0500720c */ /* 0x000fda0003f05300 */
[----:B------:R-:W-:Y:S05]  /*0f60*/  @!P0 BRA `(.L_x_11) ;  /* 0x0000000000088947 */ /* 0x000fea0003800000 */
[----:B------:R0:W5:Y:S01]  /*0f70*/  LD.E R22, desc[UR36][R4.64] ;  /* 0x0000002404167980 */ /* 0x000162000c101900 */
[----:B------:R-:W-:Y:S05]  /*0f80*/  BRA `(.L_x_12) ;  /* 0x0000000000247947 */ /* 0x000fea0003800000 */
.L_x_11:
[----:B------:R-:W-:Y:S02]  /*0f90*/  ULDC.64 UR4, c[0x0][0x588] ;  /* 0x0001620000047ab9 */ /* 0x000fe40000000a00 */
[----:B------:R-:W-:-:S04]  /*0fa0*/  ISETP.NE.U32.AND P0, PT, RZ, UR4, PT ;  /* 0x00000004ff007c0c */ /* 0x000fc8000bf05070 */
[----:B------:R-:W-:-:S13]  /*0fb0*/  ISETP.NE.AND.EX P0, PT, RZ, UR5, PT, P0 ;  /* 0x00000005ff007c0c */ /* 0x000fda000bf05300 */
[----:B------:R-:W-:Y:S05]  /*0fc0*/  @!P0 BRA `(.L_x_13) ;  /* 0x00000000000c8947 */ /* 0x000fea0003800000 */
[----:B------:R-:W0:Y:S02]  /*0fd0*/  LDC.64 R4, c[0x0][0x588] ;  /* 0x00016200ff047b82 */ /* 0x000e240000000a00 */
[----:B0-----:R1:W5:Y:S01]  /*0fe0*/  LDG.E R22, desc[UR36][R4.64] ;  /* 0x0000002404167981 */ /* 0x001362000c1e1900 */
[----:B------:R-:W-:Y:S05]  /*0ff0*/  BRA `(.L_x_12) ;  /* 0x0000000000087947 */ /* 0x000fea0003800000 */
.L_x_13:
[----:B------:R-:W-:Y:S02]  /*1000*/  ULDC UR4, c[0x0][0x580] ;  /* 0x0001600000047ab9 */ /* 0x000fe40000000800 */
[----:B------:R-:W-:-:S07]  /*1010*/  IMAD.U32 R22, RZ, RZ, UR4 ;  /* 0x00000004ff167e24 */ /* 0x000fce000f8e00ff */
.L_x_12:
[----:B------:R-:W-:Y:S02]  /*1020*/  ULDC.64 UR4, c[0x0][0x5a0] ;  /* 0x0001680000047ab9 */ /* 0x000fe40000000a00 */
[----:B------:R-:W-:-:S04]  /*1030*/  ISETP.NE.U32.AND P0, PT, RZ, UR4, PT ;  /* 0x00000004ff007c0c */ /* 0x000fc8000bf05070 */
[----:B------:R-:W-:-:S13]  /*1040*/  ISETP.NE.AND.EX P0, PT, RZ, UR5, PT, P0 ;  /* 0x00000005ff007c0c */ /* 0x000fda000bf05300 */
[----:B------:R-:W-:Y:S05]  /*1050*/  @!P0 BRA `(.L_x_14) ;  /* 0x00000000001c8947 */ /* 0x000fea0003800000 */
[----:B01----:R-:W0:Y:S02]  /*1060*/  LDC.64 R4, c[0x0][0x5a0] ;  /* 0x00016800ff047b82 */ /* 0x003e240000000a00 */
[----:B0-----:R-:W2:Y:S02]  /*1070*/  LDG.E.64 R4, desc[UR36][R4.64] ;  /* 0x0000002404047981 */ /* 0x001ea4000c1e1b00 */
[----:B--2---:R-:W-:-:S04]  /*1080*/  ISETP.NE.U32.AND P0, PT, R4, RZ, PT ;  /* 0x000000ff0400720c */ /* 0x004fc80003f05070 */
[----:B------:R-:W-:-:S13]  /*1090*/  ISETP.NE.AND.EX P0, PT, R5, RZ, PT, P0 ;  /* 0x000000ff0500720c */ /* 0x000fda0003f05300 */
[----:B------:R-:W-:Y:S05]  /*10a0*/  @!P0 BRA `(.L_x_14) ;  /* 0x0000000000088947 */ /* 0x000fea0003800000 */
[----:B------:R0:W5:Y:S01]  /*10b0*/  LD.E R90, desc[UR36][R4.64] ;  /* 0x00000024045a7980 */ /* 0x000162000c101900 */
[----:B------:R-:W-:Y:S05]  /*10c0*/  BRA `(.L_x_15) ;  /* 0x0000000000247947 */ /* 0x000fea0003800000 */
.L_x_14:
[----:B------:R-:W-:Y:S02]  /*10d0*/  ULDC.64 UR4, c[0x0][0x590] ;  /* 0x0001640000047ab9 */ /* 0x000fe40000000a00 */
[----:B------:R-:W-:-:S04]  /*10e0*/  ISETP.NE.U32.AND P0, PT, RZ, UR4, PT ;  /* 0x00000004ff007c0c */ /* 0x000fc8000bf05070 */
[----:B------:R-:W-:-:S13]  /*10f0*/  ISETP.NE.AND.EX P0, PT, RZ, UR5, PT, P0 ;  /* 0x00000005ff007c0c */ /* 0x000fda000bf05300 */
[----:B------:R-:W-:Y:S05]  /*1100*/  @!P0 BRA `(.L_x_16) ;  /* 0x00000000000c8947 */ /* 0x000fea0003800000 */
[----:B------:R-:W2:Y:S02]  /*1110*/  LDC.64 R90, c[0x0][0x590] ;  /* 0x00016400ff5a7b82 */ /* 0x000ea40000000a00 */
[----:B--2---:R2:W5:Y:S01]  /*1120*/  LDG.E R90, desc[UR36][R90.64] ;  /* 0x000000245a5a7981 */ /* 0x004562000c1e1900 */
[----:B------:R-:W-:Y:S05]  /*1130*/  BRA `(.L_x_15) ;  /* 0x0000000000087947 */ /* 0x000fea0003800000 */
.L_x_16:
[----:B------:R-:W-:Y:S02]  /*1140*/  ULDC UR4, c[0x0][0x584] ;  /* 0x0001610000047ab9 */ /* 0x000fe40000000800 */
[----:B------:R-:W-:-:S07]  /*1150*/  IMAD.U32 R90, RZ, RZ, UR4 ;  /* 0x00000004ff5a7e24 */ /* 0x000fce000f8e00ff */
.L_x_15:
[----:B------:R-:W-:-:S13]  /*1160*/  LOP3.LUT P0, RZ, R3, 0xff, RZ, 0xc0, !PT ;  /* 0x000000ff03ff7812 */ /* 0x000fda000780c0ff */
[----:B------:R-:W-:Y:S05]  /*1170*/  @!P0 EXIT ;  /* 0x000000000000894d */ /* 0x000fea0003800000 */
[----:B------:R-:W3:Y:S01]  /*1180*/  LDC R95, c[0x0][0x658] ;  /* 0x00019600ff5f7b82 */ /* 0x000ee20000000800 */
[----:B------:R-:W-:Y:S01]  /*1190*/  LOP3.LUT R6, R6, 0x1, RZ, 0xc0, !PT ;  /* 0x0000000106067812 */ /* 0x000fe200078ec0ff */
[----:B------:R-:W-:Y:S01]  /*11a0*/  ULDC.64 UR6, c[0x0][0x288] ;  /* 0x0000a20000067ab9 */ /* 0x000fe20000000a00 */
[----:B------:R-:W-:Y:S01]  /*11b0*/  SHF.R.U32.HI R3, RZ, 0x2, R97 ;  /* 0x00000002ff037819 */ /* 0x000fe20000011661 */
[----:B------:R-:W-:Y:S01]  /*11c0*/  UIADD3 UR4, UR7, 0x3f, URZ ;  /* 0x0000003f07047890 */ /* 0x000fe2000fffe03f */
[----:B------:R-:W-:Y:S01]  /*11d0*/  SHF.R.U32.HI R0, RZ, 0x1, R0 ;  /* 0x00000001ff007819 */ /* 0x000fe20000011600 */
[----:B------:R-:W-:Y:S01]  /*11e0*/  IMAD.SHL.U32 R88, R6, 0x40, RZ ;  /* 0x0000004006587824 */ /* 0x000fe200078e00ff */
[----:B------:R-:W-:Y:S01]  /*11f0*/  LOP3.LUT R3, R3, 0x7, RZ, 0xc0, !PT ;  /* 0x0000000703037812 */ /* 0x000fe200078ec0ff */
[----:B01----:R-:W0:Y:S01]  /*1200*/  LDC.64 R4, c[0x0][0x5c8] ;  /* 0x00017200ff047b82 */ /* 0x003e220000000a00 */
[----:B------:R-:W-:Y:S01]  /*1210*/  USHF.R.S32.HI UR5, URZ, 0x1f, UR4 ;  /* 0x0000001f3f057899 */ /* 0x000fe20008011404 */
[----:B------:R-:W-:Y:S01]  /*1220*/  LOP3.LUT R0, R0, 0x30, RZ, 0xc0, !PT ;  /* 0x0000003000007812 */ /* 0x000fe200078ec0ff */
[----:B------:R-:W-:Y:S01]  /*1230*/  IMAD.MOV.U32 R8, RZ, RZ, 0x1 ;  /* 0x00000001ff087424 */ /* 0x000fe200078e00ff */
[--C-:B------:R-:W-:Y:S01]  /*1240*/  LOP3.LUT R88, R88, 0x40, R3.reuse, 0xe2, !PT ;  /* 0x0000004058587812 */ /* 0x100fe200078ee203 */
[----:B------:R-:W-:Y:S01]  /*1250*/  ULEA.HI UR5, UR5, UR4, URZ, 0x6 ;  /* 0x0000000405057291 */ /* 0x000fe2000f8f303f */
[-C--:B------:R-:W-:Y:S01]  /*1260*/  IADD3 R3, RZ, -R0.reuse, -R3 ;  /* 0x80000000ff037210 */ /* 0x080fe20007ffe803 */
[----:B------:R-:W-:Y:S01]  /*1270*/  IMAD.U32 R7, RZ, RZ, UR6 ;  /* 0x00000006ff077e24 */ /* 0x000fe2000f8e00ff */
[----:B------:R-:W1:Y:S01]  /*1280*/  LDC R99, c[0x0][0x600] ;  /* 0x00018000ff637b82 */ /* 0x000e620000000800 */
[----:B------:R-:W-:Y:S01]  /*1290*/  LOP3.LUT R88, R88, R0, RZ, 0xfc, !PT ;  /* 0x0000000058587212 */ /* 0x000fe200078efcff */
[----:B------:R-:W-:Y:S01]  /*12a0*/  IMAD.MOV.U32 R0, RZ, RZ, -0x1 ;  /* 0xffffffffff007424 */ /* 0x000fe200078e00ff */
[----:B------:R-:W-:Y:S01]  /*12b0*/  USHF.R.S32.HI UR43, URZ, 0x6, UR5 ;  /* 0x000000063f2b7899 */ /* 0x000fe20008011405 */
[C---:B------:R-:W-:Y:S01]  /*12c0*/  LOP3.LUT R96, R97.reuse, 0x3, RZ, 0xc0, !PT ;  /* 0x0000000361607812 */ /* 0x040fe200078ec0ff */
[----:B------:R-:W-:Y:S01]  /*12d0*/  IMAD R3, R6, -0x40, R3 ;  /* 0xffffffc006037824 */ /* 0x000fe200078e0203 */
[C---:B------:R-:W-:Y:S01]  /*12e0*/  LOP3.LUT R98, R97.reuse, 0x80, RZ, 0xc0, !PT ;  /* 0x0000008061627812 */ /* 0x040fe200078ec0ff */
[----:B------:R-:W-:Y:S01]  /*12f0*/  UISETP.LT.AND UP0, UPT, UR43, 0x1, UPT ;  /* 0x000000012b00788c */ /* 0x000fe2000bf01270 */
[-C--:B---3--:R-:W-:Y:S01]  /*1300*/  SHF.L.U32 R0, R0, R95.reuse, RZ ;  /* 0x0000005f00007219 */ /* 0x088fe200000006ff */
[----:B------:R-:W-:Y:S01]  /*1310*/  ULDC UR4, c[0x0][0x284] ;  /* 0x0000a10000047ab9 */ /* 0x000fe20000000800 */
[----:B------:R-:W-:Y:S01]  /*1320*/  IMAD R96, R96, -0x2, R7 ;  /* 0xfffffffe60607824 */ /* 0x000fe200078e0207 */
[----:B------:R-:W-:Y:S01]  /*1330*/  USEL UR44, UR43, 0x1, UP0 ;  /* 0x000000012b2c7887 */ /* 0x000fe20008000000 */
[----:B------:R-:W-:Y:S01]  /*1340*/  SHF.L.U32 R95, R8, R95, RZ ;  /* 0x0000005f085f7219 */ /* 0x000fe200000006ff */
[----:B------:R-:W-:Y:S01]  /*1350*/  IMAD.SHL.U32 R97, R97, 0x2, RZ ;  /* 0x0000000261617824 */ /* 0x000fe200078e00ff */
[----:B------:R-:W-:Y:S01]  /*1360*/  LOP3.LUT R117, R18, 0x1, RZ, 0xfc, !PT ;  /* 0x0000000112757812 */ /* 0x000fe200078efcff */
[----:B------:R-:W-:Y:S01]  /*1370*/  VIADD R101, R3, UR4 ;  /* 0x0000000403657c36 */ /* 0x000fe20008000000 */
[C-C-:B0-----:R-:W-:Y:S01]  /*1380*/  SHF.L.U64.HI R93, R4.reuse, 0x7, R5.reuse ;  /* 0x00000007045d7819 */ /* 0x141fe20000010205 */
[C---:B------:R-:W-:Y:S01]  /*1390*/  IMAD.SHL.U32 R92, R4.reuse, 0x80, RZ ;  /* 0x00000080045c7824 */ /* 0x040fe200078e00ff */
[C---:B------:R-:W-:Y:S01]  /*13a0*/  SHF.L.U64.HI R94, R4.reuse, 0x3, R5 ;  /* 0x00000003045e7819 */ /* 0x040fe20000010205 */
[----:B--2---:R-:W-:Y:S01]  /*13b0*/  IMAD.SHL.U32 R91, R4, 0x8, RZ ;  /* 0x00000008045b7824 */ /* 0x004fe200078e00ff */
[----:B------:R-:W-:Y:S01]  /*13c0*/  SHF.R.U32.HI R98, RZ, 0x7, R98 ;  /* 0x00000007ff627819 */ /* 0x000fe20000011662 */
[----:B------:R-:W-:Y:S01]  /*13d0*/  IMAD.MOV.U32 R89, RZ, RZ, RZ ;  /* 0x000000ffff597224 */ /* 0x000fe200078e00ff */
[----:B------:R-:W-:Y:S01]  /*13e0*/  LOP3.LUT R100, RZ, R0, RZ, 0x33, !PT ;  /* 0x00000000ff647212 */ /* 0x000fe200078e33ff */
[----:B------:R-:W-:Y:S01]  /*13f0*/  UIADD3 UR44, UR43, -UR44, URZ ;  /* 0x8000002c2b2c7290 */ /* 0x000fe2000fffe03f */
[----:B-1----:R-:W-:Y:S01]  /*1400*/  VIADD R99, R99, 0xffffffff ;  /* 0xffffffff63637836 */ /* 0x002fe20000000000 */
[----:B------:R-:W-:Y:S01]  /*1410*/  UMOV UR40, URZ ;  /* 0x0000003f00287c82 */ /* 0x000fe20008000000 */
[----:B------:R-:W-:-:S09]  /*1420*/  UMOV UR42, URZ ;  /* 0x0000003f002a7c82 */ /* 0x000fd20008000000 */
.L_x_160:
[----:B0-----:R-:W0:Y:S01]  /*1430*/  SHFL.IDX PT, R0, R98, RZ, 0x1f ;  /* 0x00001fff62007589 */ /* 0x001e2200000e0000 */
[----:B-1----:R-:W1:Y:S01]  /*1440*/  S2UR UR7, SR_CgaCtaId ;  /* 0x00000000000779c3 */ /* 0x002e620000008800 */
[----:B------:R-:W-:Y:S01]  /*1450*/  UMOV UR6, 0x400 ;  /* 0x0000040000067882 */ /* 0x000fe20000000000 */
[----:B0-----:R-:W-:Y:S01]  /*1460*/  R2UR UR4, R0 ;  /* 0x00000000000472ca */ /* 0x001fe200000e0000 */
[----:B-1----:R-:W-:-:S12]  /*1470*/  ULEA UR6, UR7, UR6, 0x18 ;  /* 0x0000000607067291 */ /* 0x002fd8000f8ec03f */
[----:B------:R-:W-:-:S04]  /*1480*/  ULEA.HI UR5, UR4, UR4, URZ, 0x1 ;  /* 0x0000000404057291 */ /* 0x000fc8000f8f083f */
[----:B------:R-:W-:-:S04]  /*1490*/  ULOP3.LUT UR5, UR5, 0x7fffe, URZ, 0xc0, !UPT ;  /* 0x0007fffe05057892 */ /* 0x000fc8000f8ec03f */
[----:B------:R-:W-:-:S03]  /*14a0*/  UIADD3 UR5, UR4, -UR5, URZ ;  /* 0x8000000504057290 */ /* 0x000fc6000fffe03f */
[----:B------:R-:W-:Y:S01]  /*14b0*/  ULDC UR4, c[0x0][0x28c] ;  /* 0x0000a30000047ab9 */ /* 0x000fe20000000800 */
[----:B------:R-:W-:Y:S01]  /*14c0*/  ULEA UR5, UR5, UR6, 0xd ;  /* 0x0000000605057291 */ /* 0x000fe2000f8e683f */
[----:B------:R-:W-:-:S03]  /*14d0*/  ISETP.LT.AND P0, PT, RZ, UR4, PT ;  /* 0x00000004ff007c0c */ /* 0x000fc6000bf01270 */
[----:B------:R-:W-:-:S04]  /*14e0*/  UIADD3 UR5, UR5, 0x100, URZ ;  /* 0x0000010005057890 */ /* 0x000fc8000fffe03f */
[----:B------:R-:W-:-:S04]  /*14f0*/  USHF.R.U32.HI UR5, URZ, 0x4, UR5 ;  /* 0x000000043f057899 */ /* 0x000fc80008011605 */
[----:B------:R-:W-:-:S04]  /*1500*/  ULOP3.LUT UR5, UR5, 0x3fff, URZ, 0xc0, !UPT ;  /* 0x00003fff05057892 */ /* 0x000fc8000f8ec03f */
[----:B------:R-:W-:Y:S01]  /*1510*/  ULOP3.LUT UR45, UR5, 0x10000, URZ, 0xfc, !UPT ;  /* 0x00010000052d7892 */ /* 0x000fe2000f8efc3f */
[----:B--23-5:R-:W-:Y:S11]  /*1520*/  @P0 BRA `(.L_x_17) ;  /* 0x0000000000400947 */ /* 0x02cff60003800000 */
[----:B------:R-:W-:Y:S01]  /*1530*/  MOV R0, 0x0 ;  /* 0x0000000000007802 */ /* 0x000fe20000000f00 */
[----:B------:R-:W-:Y:S01]  /*1540*/  ULDC.64 UR4, c[0x4][0x68] ;  /* 0x01001a0000047ab9 */ /* 0x000fe20000000a00 */
[----:B------:R-:W-:Y:S01]  /*1550*/  ULDC.64 UR6, c[0x4][0x8] ;  /* 0x0100020000067ab9 */ /* 0x000fe20000000a00 */
[----:B------:R-:W-:Y:S01]  /*1560*/  IMAD.U32 R4, RZ, RZ, UR4 ;  /* 0x00000004ff047e24 */ /* 0x000fe2000f8e00ff */
[----:B------:R0:W1:Y:S01]  /*1570*/  LDC.64 R14, c[0x4][R0] ;  /* 0x01000000000e7b82 */ /* 0x0000620000000a00 */
[----:B------:R-:W-:Y:S01]  /*1580*/  IMAD.U32 R5, RZ, RZ, UR5 ;  /* 0x00000005ff057e24 */ /* 0x000fe2000f8e00ff */
[----:B------:R-:W-:Y:S01]  /*1590*/  ULDC.64 UR4, c[0x4][0x70] ;  /* 0x01001c0000047ab9 */ /* 0x000fe20000000a00 */
[----:B------:R-:W-:Y:S02]  /*15a0*/  IMAD.U32 R10, RZ, RZ, UR6 ;  /* 0x00000006ff0a7e24 */ /* 0x000fe4000f8e00ff */
[----:B------:R-:W-:Y:S02]  /*15b0*/  IMAD.U32 R6, RZ, RZ, UR4 ;  /* 0x00000004ff067e24 */ /* 0x000fe4000f8e00ff */
[----:B------:R-:W-:-:S02]  /*15c0*/  IMAD.U32 R7, RZ, RZ, UR5 ;  /* 0x00000005ff077e24 */ /* 0x000fc4000f8e00ff */
[----:B------:R-:W-:Y:S02]  /*15d0*/  IMAD.U32 R11, RZ, RZ, UR7 ;  /* 0x00000007ff0b7e24 */ /* 0x000fe4000f8e00ff */
[----:B------:R-:W-:Y:S02]  /*15e0*/  IMAD.MOV.U32 R8, RZ, RZ, 0x1e1 ;  /* 0x000001e1ff087424 */ /* 0x000fe400078e00ff */
[----:B------:R-:W-:Y:S02]  /*15f0*/  IMAD.MOV.U32 R12, RZ, RZ, 0x1 ;  /* 0x00000001ff0c7424 */ /* 0x000fe400078e00ff */
[----:B0-----:R-:W-:-:S07]  /*1600*/  IMAD.MOV.U32 R13, RZ, RZ, RZ ;  /* 0x000000ffff0d7224 */ /* 0x001fce00078e00ff */
[----:B------:R-:W-:-:S07]  /*1610*/  LEPC R20, `(.L_x_17) ;  /* 0x000000001014794e */ /* 0x000fce0000000000 */
[----:B-1---5:R-:W-:Y:S05]  /*1620*/  CALL.ABS.NOINC R14 ;  /* 0x000000000e007343 */ /* 0x022fea0003c00000 */
.L_x_17:
[----:B------:R-:W-:-:S13]  /*1630*/  ISETP.NE.AND P0, PT, R117, 0x3, PT ;  /* 0x000000037500780c */ /* 0x000fda0003f05270 */
[----:B------:R-:W-:Y:S05]  /*1640*/  @!P0 BRA `(.L_x_18) ;  /* 0x0000000000048947 */ /* 0x000fea0003800000 */
[----:B------:R-:W-:Y:S01]  /*1650*/  BPT.TRAP 0x1 ;  /* 0x000000040000795c */ /* 0x000fe20000300000 */
.L_x_18:
[----:B------:R-:W0:Y:S01]  /*1660*/  S2UR UR5, SR_CgaCtaId ;  /* 0x00000000000579c3 */ /* 0x000e220000008800 */
[----:B------:R-:W-:Y:S01]  /*1670*/  UMOV UR4, 0x400 ;  /* 0x0000040000047882 */ /* 0x000fe20000000000 */
[----:B------:R-:W-:Y:S02]  /*1680*/  IMAD.U32 R0, RZ, RZ, UR40 ;  /* 0x00000028ff007e24 */ /* 0x000fe4000f8e00ff */
[----:B------:R-:W-:-:S03]  /*1690*/  IMAD.U32 R3, RZ, RZ, UR42 ;  /* 0x0000002aff037e24 */ /* 0x000fc6000f8e00ff */
[----:B------:R-:W-:Y:S01]  /*16a0*/  SHF.L.U32 R0, R0, 0x1f, RZ ;  /* 0x0000001f00007819 */ /* 0x000fe200000006ff */
[----:B0-----:R-:W-:-:S06]  /*16b0*/  ULEA UR4, UR5, UR4, 0x18 ;  /* 0x0000000405047291 */ /* 0x001fcc000f8ec03f */
[----:B------:R-:W-:-:S04]  /*16c0*/  IMAD.U32 R6, RZ, RZ, UR4 ;  /* 0x00000004ff067e24 */ /* 0x000fc8000f8e00ff */
[----:B------:R-:W-:-:S04]  /*16d0*/  IMAD R3, R3, 0x8, R6 ;  /* 0x0000000803037824 */ /* 0x000fc800078e0206 */
[----:B------:R0:W1:Y:S01]  /*16e0*/  SYNCS.PHASECHK.TRANS64.TRYWAIT P1, [R3+URZ], R0 ;  /* 0x00000000030075a7 */ /* 0x000062000802017f */
[----:B------:R-:W-:Y:S05]  /*16f0*/  @!P0 BRA `(.L_x_19) ;  /* 0x0000000000048947 */ /* 0x000fea0003800000 */
[----:B------:R-:W-:Y:S01]  /*1700*/  BPT.TRAP 0x1 ;  /* 0x000000040000795c */ /* 0x000fe20000300000 */
.L_x_19:
[----:B------:R-:W-:-:S05]  /*1710*/  IMAD.U32 R4, RZ, RZ, UR44 ;  /* 0x0000002cff047e24 */ /* 0x000fca000f8e00ff */
[----:B------:R-:W-:Y:S01]  /*1720*/  ISETP.GE.AND P2, PT, R4, 0x1, PT ;  /* 0x000000010400780c */ /* 0x000fe20003f46270 */
[----:B-1----:R-:W-:-:S12]  /*1730*/  @P1 BRA `(.L_x_20) ;  /* 0x0000000000081947 */ /* 0x002fd80003800000 */
[----:B------:R-:W1:Y:S02]  /*1740*/  SYNCS.PHASECHK.TRANS64.TRYWAIT P1, [R3+URZ], R0 ;  /* 0x00000000030075a7 */ /* 0x000e64000802017f */
[----:B-1----:R-:W-:Y:S05]  /*1750*/  @!P1 BRA `(.L_x_21) ;  /* 0x0000007400d49947 */ /* 0x002fea0003800000 */
.L_x_20:
[----:B------:R-:W-:Y:S05]  /*1760*/  WARPSYNC.ALL ;  /* 0x0000000000007948 */ /* 0x000fea0003800000 */
[----:B------:R-:W-:Y:S01]  /*1770*/  R2UR UR4, R6 ;  /* 0x00000000060472ca */ /* 0x000fe200000e0000 */
[----:B------:R-:W-:Y:S01]  /*1780*/  ULEA UR8, UR42, UR45, 0xc ;  /* 0x0000002d2a087291 */ /* 0x000fe2000f8e603f */
[----:B------:R-:W-:Y:S01]  /*1790*/  WARPGROUP.ARRIVE ;  /* 0x00000000000079c5 */ /* 0x000fe20000000000 */
[----:B------:R-:W-:Y:S01]  /*17a0*/  UMOV UR9, 0x40000040 ;  /* 0x4000004000097882 */ /* 0x000fe20000000000 */
[----:B------:R-:W-:Y:S01]  /*17b0*/  UMOV UR11, 0x40000040 ;  /* 0x40000040000b7882 */ /* 0x000fe20000000000 */
[----:B------:R-:W-:Y:S01]  /*17c0*/  UIADD3 UR12, UR8, 0x400, URZ ;  /* 0x00000400080c7890 */ /* 0x000fe2000fffe03f */
[----:B------:R-:W-:Y:S01]  /*17d0*/  UMOV UR15, UR11 ;  /* 0x0000000b000f7c82 */ /* 0x000fe20008000000 */
[----:B------:R-:W-:Y:S01]  /*17e0*/  UMOV UR13, 0x40000040 ;  /* 0x40000040000d7882 */ /* 0x000fe20000000000 */
[----:B------:R-:W-:-:S05]  /*17f0*/  UIADD3 UR5, UR8, 0x402, URZ ;  /* 0x0000040208057890 */ /* 0x000fca000fffe03f */
[----:B------:R-:W-:-:S04]  /*1800*/  UIADD3 UR4, UR4, 0x30100, URZ ;  /* 0x0003010004047890 */ /* 0x000fc8000fffe03f */
[----:B------:R-:W-:-:S04]  /*1810*/  USHF.R.U32.HI UR4, URZ, 0x4, UR4 ;  /* 0x000000043f047899 */ /* 0x000fc80008011604 */
[----:B------:R-:W-:-:S04]  /*1820*/  ULOP3.LUT UR4, UR4, 0x3fff, URZ, 0xc0, !UPT ;  /* 0x00003fff04047892 */ /* 0x000fc8000f8ec03f */
[----:B------:R-:W-:-:S04]  /*1830*/  ULOP3.LUT UR4, UR4, 0x10000, URZ, 0xfc, !UPT ;  /* 0x0001000004047892 */ /* 0x000fc8000f8efc3f */
[----:B------:R-:W-:-:S07]  /*1840*/  ULEA UR6, UR42, UR4, 0xa ;  /* 0x000000042a067291 */ /* 0x000fce000f8e503f */
[----:B------:R-:W-:Y:S02]  /*1850*/  UMOV UR10, UR6 ;  /* 0x00000006000a7c82 */ /* 0x000fe40008000000 */
[----:B------:R-:W-:Y:S01]  /*1860*/  HGMMA.64x64x8.F32.TF32 R56, gdesc[UR8], RZ, !UPT, gsb0 ;  /* 0x04e00000083879f0 */ /* 0x000fe2000c0028ff */
[----:B------:R-:W-:Y:S01]  /*1870*/  UMOV UR14, UR10 ;  /* 0x0000000a000e7c82 */ /* 0x000fe20008000000 */
[----:B------:R-:W-:Y:S01]  /*1880*/  UIADD3 UR10, UR6, 0x206, URZ ;  /* 0x00000206060a7890 */ /* 0x000fe2000fffe03f */
[----:B------:R-:W-:Y:S01]  /*1890*/  UMOV UR9, 0x40000040 ;  /* 0x4000004000097882 */ /* 0x000fe20000000000 */
[----:B------:R-:W-:Y:S01]  /*18a0*/  UMOV UR11, 0x40000040 ;  /* 0x40000040000b7882 */ /* 0x000fe20000000000 */
[----:B------:R-:W-:Y:S02]  /*18b0*/  WARPGROUP.DEPBAR.LE gsb0, 0x0 ;  /* 0x00008000000079c5 */ /* 0x000fe40000010000 */
[----:B------:R-:W-:-:S06]  /*18c0*/  WARPGROUP.ARRIVE ;  /* 0x00000000000079c5 */ /* 0x000fcc0000000000 */
[----:B------:R-:W-:Y:S01]  /*18d0*/  HGMMA.64x64x8.F32.TF32 R24, gdesc[UR12], RZ, !UPT, gsb0 ;  /* 0x04e000000c1879f0 */ /* 0x000fe2000c0028ff */
[----:B------:R-:W-:Y:S02]  /*18e0*/  UIADD3 UR12, UR8, 0x2, URZ ;  /* 0x00000002080c7890 */ /* 0x000fe4000fffe03f */
[----:B------:R-:W-:Y:S01]  /*18f0*/  UIADD3 UR14, UR6, 0x2, URZ ;  /* 0x00000002060e7890 */ /* 0x000fe2000fffe03f */
[----:B------:R-:W-:Y:S01]  /*1900*/  UMOV UR13, 0x40000040 ;  /* 0x40000040000d7882 */ /* 0x000fe20000000000 */
[----:B------:R-:W-:Y:S01]  /*1910*/  UMOV UR15, 0x40000040 ;  /* 0x40000040000f7882 */ /* 0x000fe20000000000 */
[----:B------:R-:W-:Y:S02]  /*1920*/  WARPGROUP.DEPBAR.LE gsb0, 0x0 ;  /* 0x00008000000079c5 */ /* 0x000fe40000010000 */
[----:B------:R-:W-:-:S06]  /*1930*/  WARPGROUP.ARRIVE ;  /* 0x00000000000079c5 */ /* 0x000fcc0000000000 */
[----:B------:R-:W-:Y:S01]  /*1940*/  HGMMA.64x64x8.F32.TF32 R56, gdesc[UR12], R56, gsb0 ;  /* 0x04e000000c3879f0 */ /* 0x000fe20008002838 */
[----:B------:R-:W-:Y:S01]  /*1950*/  UMOV UR12, UR5 ;  /* 0x00000005000c7c82 */ /* 0x000fe20008000000 */
[----:B------:R-:W-:Y:S01]  /*1960*/  UMOV UR13, 0x40000040 ;  /* 0x40000040000d7882 */ /* 0x000fe20000000000 */
[----:B------:R-:W-:Y:S01]  /*1970*/  UIADD3 UR5, UR8, 0x404, URZ ;  /* 0x0000040408057890 */ /* 0x000fe2000fffe03f */
[----:B------:R-:W-:Y:S02]  /*1980*/  WARPGROUP.DEPBAR.LE gsb0, 0x0 ;  /* 0x00008000000079c5 */ /* 0x000fe40000010000 */
[----:B------:R-:W-:-:S06]  /*1990*/  WARPGROUP.ARRIVE ;  /* 0x00000000000079c5 */ /* 0x000fcc0000000000 */
[----:B------:R-:W-:Y:S01]  /*19a0*/  HGMMA.64x64x8.F32.TF32 R24, gdesc[UR12], R24, gsb0 ;  /* 0x04e000000c1879f0 */ /* 0x000fe20008002818 */
        /* <DEDUP_REMOVED lines=56> */
[----:B------:R-:W-:Y:S01]  /*1d30*/  UIADD3 UR6, UR8, 0xc06, URZ ;  /* 0x00000c0608067890 */ /* 0x000fe2000fffe03f */
[----:B------:R-:W-:Y:S02]  /*1d40*/  WARPGROUP.DEPBAR.LE gsb0, 0x0 ;  /* 0x00008000000079c5 */ /* 0x000fe40000010000 */
[----:B------:R-:W-:-:S06]  /*1d50*/  WARPGROUP.ARRIVE ;  /* 0x00000000000079c5 */ /* 0x000fcc0000000000 */
[----:B------:R-:W-:Y:S01]  /*1d60*/  HGMMA.64x64x8.F32.TF32 R56, gdesc[UR12], R56, gsb0 ;  /* 0x04e000000c3879f0 */ /* 0x000fe20008002838 */
[----:B------:R-:W-:Y:S01]  /*1d70*/  UMOV UR12, UR5 ;  /* 0x00000005000c7c82 */ /* 0x000fe20008000000 */
[----:B------:R-:W-:Y:S01]  /*1d80*/  UMOV UR13, 0x40000040 ;  /* 0x40000040000d7882 */ /* 0x000fe20000000000 */
[----:B------:R-:W-:-:S07]  /*1d90*/  UIADD3 UR5, UR8, 0x806, URZ ;  /* 0x0000080608057890 */ /* 0x000fce000fffe03f */
[----:B------:R-:W-:Y:S01]  /*1da0*/  UMOV UR8, UR5 ;  /* 0x0000000500087c82 */ /* 0x000fe20008000000 */
[----:B------:R-:W-:Y:S02]  /*1db0*/  WARPGROUP.DEPBAR.LE gsb0, 0x0 ;  /* 0x00008000000079c5 */ /* 0x000fe40000010000 */
[----:B------:R-:W-:-:S06]  /*1dc0*/  WARPGROUP.ARRIVE ;  /* 0x00000000000079c5 */ /* 0x000fcc0000000000 */
[----:B------:R-:W-:Y:S03]  /*1dd0*/  HGMMA.64x64x8.F32.TF32 R24, gdesc[UR12], R24, gsb0 ;  /* 0x04e000000c1879f0 */ /* 0x000fe60008002818 */
[----:B------:R-:W-:Y:S02]  /*1de0*/  WARPGROUP.DEPBAR.LE gsb0, 0x0 ;  /* 0x00008000000079c5 */ /* 0x000fe40000010000 */
[----:B------:R-:W-:-:S06]  /*1df0*/  WARPGROUP.ARRIVE ;  /* 0x00000000000079c5 */ /* 0x000fcc0000000000 */
[----:B------:R-:W-:Y:S01]  /*1e00*/  HGMMA.64x64x8.F32.TF32 R56, gdesc[UR8], R56, gsb0 ;  /* 0x04e00000083879f0 */ /* 0x000fe20008002838 */
[----:B------:R-:W-:Y:S01]  /*1e10*/  UMOV UR8, UR6 ;  /* 0x0000000600087c82 */ /* 0x000fe20008000000 */
[----:B------:R-:W-:Y:S01]  /*1e20*/  UMOV UR9, 0x40000040 ;  /* 0x4000004000097882 */ /* 0x000fe20000000000 */
[----:B------:R-:W-:Y:S02]  /*1e30*/  WARPGROUP.DEPBAR.LE gsb0, 0x0 ;  /* 0x00008000000079c5 */ /* 0x000fe40000010000 */
[----:B------:R-:W-:-:S06]  /*1e40*/  WARPGROUP.ARRIVE ;  /* 0x00000000000079c5 */ /* 0x000fcc0000000000 */
[----:B------:R-:W-:Y:S03]  /*1e50*/  HGMMA.64x64x8.F32.TF32 R24, gdesc[UR8], R24, gsb0 ;  /* 0x04e00000081879f0 */ /* 0x000fe60008002818 */
[----:B------:R-:W-:Y:S02]  /*1e60*/  WARPGROUP.DEPBAR.LE gsb0, 0x0 ;  /* 0x00008000000079c5 */ /* 0x000fe40000010000 */
[----:B------:R-:W-:Y:S05]  /*1e70*/  @!P2 BRA `(.L_x_22) ;  /* 0x000000080058a947 */ /* 0x000fea0003800000 */
[----:B------:R-:W-:Y:S01]  /*1e80*/  UIADD3 UR5, UR42, 0x1, URZ ;  /* 0x000000012a057890 */ /* 0x000fe2000fffe03f */
[----:B01----:R-:W-:Y:S02]  /*1e90*/  IMAD.U32 R0, RZ, RZ, UR44 ;  /* 0x0000002cff007e24 */ /* 0x003fe4000f8e00ff */
[----:B------:R-:W-:Y:S01]  /*1ea0*/  IMAD.U32 R3, RZ, RZ, UR42 ;  /* 0x0000002aff037e24 */ /* 0x000fe2000f8e00ff */
[----:B------:R-:W-:-:S04]  /*1eb0*/  UISETP.NE.AND UP0, UPT, UR5, 0x3, UPT ;  /* 0x000000030500788c */ /* 0x000fc8000bf05270 */
[----:B------:R-:W-:Y:S02]  /*1ec0*/  USEL UR6, URZ, 0x1, UP0 ;  /* 0x000000013f067887 */ /* 0x000fe40008000000 */
[----:B------:R-:W-:Y:S02]  /*1ed0*/  USEL UR5, UR5, URZ, UP0 ;  /* 0x0000003f05057287 */ /* 0x000fe40008000000 */
[----:B------:R-:W-:-:S06]  /*1ee0*/  ULOP3.LUT UR6, UR40, UR6, URZ, 0x3c, !UPT ;  /* 0x0000000628067292 */ /* 0x000fcc000f8e3c3f */
[----:B------:R-:W-:-:S07]  /*1ef0*/  IMAD.U32 R7, RZ, RZ, UR6 ;  /* 0x00000006ff077e24 */ /* 0x000fce000f8e00ff */
.L_x_29:
[----:B------:R-:W-:Y:S05]  /*1f00*/  @!P0 BRA `(.L_x_23) ;  /* 0x0000000000048947 */ /* 0x000fea0003800000 */
[----:B------:R-:W-:Y:S01]  /*1f10*/  BPT.TRAP 0x1 ;  /* 0x000000040000795c */ /* 0x000fe20000300000 */
.L_x_23:
[----:B------:R-:W0:Y:S01]  /*1f20*/  S2UR UR7, SR_CgaCtaId ;  /* 0x00000000000779c3 */ /* 0x000e220000008800 */
[----:B------:R-:W-:Y:S01]  /*1f30*/  UMOV UR6, 0x400 ;  /* 0x0000040000067882 */ /* 0x000fe20000000000 */
[----:B------:R-:W-:Y:S01]  /*1f40*/  IMAD.U32 R5, RZ, RZ, UR5 ;  /* 0x00000005ff057e24 */ /* 0x000fe2000f8e00ff */
[----:B------:R-:W-:Y:S01]  /*1f50*/  SHF.L.U32 R4, R7, 0x1f, RZ ;  /* 0x0000001f07047819 */ /* 0x000fe200000006ff */
[----:B0-----:R-:W-:-:S06]  /*1f60*/  ULEA UR6, UR7, UR6, 0x18 ;  /* 0x0000000607067291 */ /* 0x001fcc000f8ec03f */
[----:B------:R-:W-:-:S04]  /*1f70*/  IMAD.U32 R6, RZ, RZ, UR6 ;  /* 0x00000006ff067e24 */ /* 0x000fc8000f8e00ff */
[----:B------:R-:W-:-:S04]  /*1f80*/  IMAD R5, R5, 0x8, R6 ;  /* 0x0000000805057824 */ /* 0x000fc800078e0206 */
[----:B------:R0:W1:Y:S01]  /*1f90*/  SYNCS.PHASECHK.TRANS64.TRYWAIT P1, [R5+URZ], R4 ;  /* 0x00000004050075a7 */ /* 0x000062000802017f */
[----:B------:R-:W-:Y:S05]  /*1fa0*/  @!P0 BRA `(.L_x_24) ;  /* 0x0000000000048947 */ /* 0x000fea0003800000 */
[----:B------:R-:W-:Y:S01]  /*1fb0*/  BPT.TRAP 0x1 ;  /* 0x000000040000795c */ /* 0x000fe20000300000 */
.L_x_24:
[----:B-1----:R-:W-:Y:S05]  /*1fc0*/  @P1 BRA `(.L_x_25) ;  /* 0x0000000000081947 */ /* 0x002fea0003800000 */
[----:B------:R-:W1:Y:S02]  /*1fd0*/  SYNCS.PHASECHK.TRANS64.TRYWAIT P1, [R5+URZ], R4 ;  /* 0x00000004050075a7 */ /* 0x000e64000802017f */
[----:B-1----:R-:W-:Y:S05]  /*1fe0*/  @!P1 BRA `(.L_x_26) ;  /* 0x0000006c00c49947 */ /* 0x002fea0003800000 */
.L_x_25:
[----:B------:R-:W-:Y:S01]  /*1ff0*/  ULEA UR8, UR5, UR4, 0xa ;  /* 0x0000000405087291 */ /* 0x000fe2000f8e503f */
[----:B------:R-:W-:Y:S01]  /*2000*/  WARPGROUP.ARRIVE ;  /* 0x00000000000079c5 */ /* 0x000fe20000000000 */
[----:B------:R-:W-:Y:S01]  /*2010*/  ULEA UR6, UR5, UR45, 0xc ;  /* 0x0000002d05067291 */ /* 0x000fe2000f8e603f */
[----:B------:R-:W-:Y:S01]  /*2020*/  UMOV UR15, 0x40000040 ;  /* 0x40000040000f7882 */ /* 0x000fe20000000000 */
[----:B------:R-:W-:Y:S02]  /*2030*/  UMOV UR13, 0x40000040 ;  /* 0x40000040000d7882 */ /* 0x000fe40000000000 */
[----:B------:R-:W-:Y:S01]  /*2040*/  UIADD3 UR7, UR6, 0x400, URZ ;  /* 0x0000040006077890 */ /* 0x000fe2000fffe03f */
[----:B------:R-:W-:Y:S02]  /*2050*/  UMOV UR14, UR8 ;  /* 0x00000008000e7c82 */ /* 0x000fe40008000000 */
[----:B------:R-:W-:Y:S01]  /*2060*/  UMOV UR12, UR6 ;  /* 0x00000006000c7c82 */ /* 0x000fe20008000000 */
[----:B------:R-:W-:Y:S01]  /*2070*/  UIADD3 UR10, UR8, 0x206, URZ ;  /* 0x00000206080a7890 */ /* 0x000fe2000fffe03f */
[----:B------:R-:W-:Y:S01]  /*2080*/  HGMMA.64x64x8.F32.TF32 R56, gdesc[UR12], R56, gsb0 ;  /* 0x04e000000c3879f0 */ /* 0x000fe20008002838 */
[----:B------:R-:W-:Y:S01]  /*2090*/  UMOV UR13, 0x40000040 ;  /* 0x40000040000d7882 */ /* 0x000fe20000000000 */
[----:B------:R-:W-:Y:S01]  /*20a0*/  UMOV UR12, UR7 ;  /* 0x00000007000c7c82 */ /* 0x000fe20008000000 */
[----:B------:R-:W-:Y:S01]  /*20b0*/  UIADD3 UR7, UR6, 0x402, URZ ;  /* 0x0000040206077890 */ /* 0x000fe2000fffe03f */
[----:B------:R-:W-:Y:S01]  /*20c0*/  UMOV UR11, 0x40000040 ;  /* 0x40000040000b7882 */ /* 0x000fe20000000000 */
[----:B------:R-:W-:Y:S01]  /*20d0*/  UMOV UR9, 0x40000040 ;  /* 0x4000004000097882 */ /* 0x000fe20000000000 */
[----:B------:R-:W-:-:S02]  /*20e0*/  WARPGROUP.DEPBAR.LE gsb0, 0x0 ;  /* 0x00008000000079c5 */ /* 0x000fc40000010000 */
        /* <DEDUP_REMOVED lines=71> */
[----:B------:R-:W-:Y:S02]  /*2560*/  UIADD3 UR8, UR6, 0x806, URZ ;  /* 0x0000080606087890 */ /* 0x000fe4000fffe03f */
[----:B------:R-:W-:Y:S01]  /*2570*/  UIADD3 UR6, UR6, 0xc06, URZ ;  /* 0x00000c0606067890 */ /* 0x000fe2000fffe03f */
        /* <DEDUP_REMOVED lines=18> */
[----:B------:R-:W-:Y:S01]  /*26a0*/  BPT.TRAP 0x1 ;  /* 0x000000040000795c */ /* 0x000fe20000300000 */
.L_x_27:
[----:B------:R-:W-:-:S13]  /*26b0*/  ISETP.NE.AND P1, PT, R116, RZ, PT ;  /* 0x000000ff7400720c */ /* 0x000fda0003f25270 */
[----:B01----:R-:W-:-:S04]  /*26c0*/  @P1 IMAD R4, R3, 0x8, R6 ;  /* 0x0000000803041824 */ /* 0x003fc800078e0206 */
[----:B------:R-:W-:-:S05]  /*26d0*/  @P1 VIADD R4, R4, 0x18 ;  /* 0x0000001804041836 */ /* 0x000fca0000000000 */
[----:B------:R-:W-:-:S04]  /*26e0*/  @P1 PRMT R4, R19, 0x654, R4 ;  /* 0x0000065413041816 */ /* 0x000fc80000000004 */
[----:B------:R0:W-:Y:S01]  /*26f0*/  @P1 SYNCS.ARRIVE.TRANS64.RED.A1T0 RZ, [R4+URZ], RZ ;  /* 0x000000ff04ff19a7 */ /* 0x0001e2000810043f */
[----:B------:R-:W-:-:S13]  /*2700*/  ISETP.GT.U32.AND P1, PT, R18, 0x1, PT ;  /* 0x000000011200780c */ /* 0x000fda0003f24070 */
[----:B0-----:R-:W-:Y:S05]  /*2710*/  @P1 BRA `(.L_x_28) ;  /* 0x0000000000041947 */ /* 0x001fea0003800000 */
[----:B------:R-:W-:Y:S01]  /*2720*/  BPT.TRAP 0x1 ;  /* 0x000000040000795c */ /* 0x000fe20000300000 */
.L_x_28:
[----:B------:R-:W-:Y:S01]  /*2730*/  UIADD3 UR5, UR5, 0x1, URZ ;  /* 0x0000000105057890 */ /* 0x000fe2000fffe03f */
[C---:B------:R-:W-:Y:S01]  /*2740*/  ISETP.GT.AND P2, PT, R0.reuse, 0x1, PT ;  /* 0x000000010000780c */ /* 0x040fe20003f44270 */
[----:B------:R-:W-:Y:S02]  /*2750*/  VIADD R3, R3, 0x1 ;  /* 0x0000000103037836 */ /* 0x000fe40000000000 */
[----:B------:R-:W-:Y:S01]  /*2760*/  UISETP.NE.AND UP0, UPT, UR5, 0x3, UPT ;  /* 0x000000030500788c */ /* 0x000fe2000bf05270 */
[----:B------:R-:W-:Y:S02]  /*2770*/  VIADD R0, R0, 0xffffffff ;  /* 0xffffffff00007836 */ /* 0x000fe40000000000 */
[C---:B------:R-:W-:Y:S01]  /*2780*/  ISETP.NE.AND P1, PT, R3.reuse, 0x3, PT ;  /* 0x000000030300780c */ /* 0x040fe20003f25270 */
[----:B------:R-:W-:Y:S02]  /*2790*/  USEL UR6, URZ, 0x1, UP0 ;  /* 0x000000013f067887 */ /* 0x000fe40008000000 */
[----:B------:R-:W-:Y:S01]  /*27a0*/  USEL UR5, UR5, URZ, UP0 ;  /* 0x0000003f05057287 */ /* 0x000fe20008000000 */
[----:B------:R-:W-:-:S03]  /*27b0*/  SEL R3, R3, RZ, P1 ;  /* 0x000000ff03037207 */ /* 0x000fc60000800000 */
[----:B------:R-:W-:Y:S01]  /*27c0*/  LOP3.LUT R7, R7, UR6, RZ, 0x3c, !PT ;  /* 0x0000000607077c12 */ /* 0x000fe2000f8e3cff */
[----:B------:R-:W-:Y:S07]  /*27d0*/  @P2 BRA `(.L_x_29) ;  /* 0xfffffff400c82947 */ /* 0x000fee000383ffff */
.L_x_22:
[----:B01----:R-:W0:Y:S02]  /*27e0*/  LDC R0, c[0x0][0x28c] ;  /* 0x0000a300ff007b82 */ /* 0x003e240000000800 */
[----:B0-----:R-:W-:-:S13]  /*27f0*/  ISETP.GE.AND P1, PT, R0, 0x1, PT ;  /* 0x000000010000780c */ /* 0x001fda0003f26270 */
[----:B------:R-:W-:Y:S05]  /*2800*/  @!P1 BRA `(.L_x_30) ;  /* 0x0000000000449947 */ /* 0x000fea0003800000 */
[----:B------:R-:W-:Y:S05]  /*2810*/  @!P0 BRA `(.L_x_31) ;  /* 0x0000000000048947 */ /* 0x000fea0003800000 */
[----:B------:R-:W-:Y:S01]  /*2820*/  BPT.TRAP 0x1 ;  /* 0x000000040000795c */ /* 0x000fe20000300000 */
.L_x_31:
[----:B------:R-:W-:-:S13]  /*2830*/  ISETP.NE.AND P0, PT, R116, RZ, PT ;  /* 0x000000ff7400720c */ /* 0x000fda0003f05270 */
[----:B------:R-:W-:-:S05]  /*2840*/  VOTEU.ANY UP0, P0 ;  /* 0x00000000003f7886 */ /* 0x000fca0000000100 */
[----:B------:R-:W-:-:S06]  /*2850*/  @UP0 UIADD3 UR4, UR44, UR42, URZ ;  /* 0x0000002a2c040290 */ /* 0x000fcc000fffe03f */
[----:B------:R-:W-:Y:S02]  /*2860*/  IMAD.U32 R4, RZ, RZ, UR4 ;  /* 0x00000004ff047e24 */ /* 0x000fe4000f8e00ff */
[----:B------:R-:W-:Y:S02]  /*2870*/  IMAD.U32 R3, RZ, RZ, UR4 ;  /* 0x00000004ff037e24 */ /* 0x000fe4000f8e00ff */
[----:B------:R-:W-:-:S05]  /*2880*/  @P0 IMAD.WIDE.U32 R4, R4, -0x55555555, RZ ;  /* 0xaaaaaaab04040825 */ /* 0x000fca00078e00ff */
[----:B------:R-:W-:-:S05]  /*2890*/  @P0 SHF.R.U32.HI R0, RZ, 0x1, R5 ;  /* 0x00000001ff000819 */ /* 0x000fca0000011605 */
[----:B------:R-:W-:-:S04]  /*28a0*/  @P0 IMAD R0, R0, -0x3, R3 ;  /* 0xfffffffd00000824 */ /* 0x000fc800078e0203 */
[----:B------:R-:W-:-:S04]  /*28b0*/  @P0 IMAD R0, R0, 0x8, R6 ;  /* 0x0000000800000824 */ /* 0x000fc800078e0206 */
[----:B------:R-:W-:-:S05]  /*28c0*/  @P0 VIADD R0, R0, 0x18 ;  /* 0x0000001800000836 */ /* 0x000fca0000000000 */
[----:B------:R-:W-:-:S04]  /*28d0*/  @P0 PRMT R0, R19, 0x654, R0 ;  /* 0x0000065413000816 */ /* 0x000fc80000000000 */
[----:B------:R0:W-:Y:S01]  /*28e0*/  @P0 SYNCS.ARRIVE.TRANS64.RED.A1T0 RZ, [R0+URZ], RZ ;  /* 0x000000ff00ff09a7 */ /* 0x0001e2000810043f */
[----:B------:R-:W-:-:S13]  /*28f0*/  ISETP.GT.U32.AND P0, PT, R18, 0x1, PT ;  /* 0x000000011200780c */ /* 0x000fda0003f04070 */
[----:B0-----:R-:W-:Y:S05]  /*2900*/  @P0 BRA `(.L_x_30) ;  /* 0x0000000000040947 */ /* 0x001fea0003800000 */
[----:B------:R-:W-:Y:S01]  /*2910*/  BPT.TRAP 0x1 ;  /* 0x000000040000795c */ /* 0x000fe20000300000 */
.L_x_30:
[----:B------:R-:W-:Y:S01]  /*2920*/  IMAD.SHL.U32 R3, R102, 0x40, RZ ;  /* 0x0000004066037824 */ /* 0x000fe200078e00ff */
[----:B------:R-:W-:Y:S01]  /*2930*/  UIADD3 UR42, UR43, UR42, URZ ;  /* 0x0000002a2b2a7290 */ /* 0x000fe2000fffe03f */
[----:B------:R-:W-:Y:S01]  /*2940*/  SHF.R.S32.HI R9, RZ, 0x1f, R23 ;  /* 0x0000001fff097819 */ /* 0x000fe20000011417 */
[----:B------:R-:W-:Y:S01]  /*2950*/  UISETP.GE.U32.AND UP1, UPT, UR43, 0x3, UPT ;  /* 0x000000032b00788c */ /* 0x000fe2000bf26070 */
[----:B------:R-:W-:Y:S01]  /*2960*/  IMAD.SHL.U32 R6, R113, 0x100, RZ ;  /* 0x0000010071067824 */ /* 0x000fe200078e00ff */
[----:B------:R-:W-:Y:S01]  /*2970*/  ULDC UR7, c[0x0][0x288] ;  /* 0x0000a20000077ab9 */ /* 0x000fe20000000800 */
[C---:B------:R-:W-:Y:S01]  /*2980*/  LOP3.LUT R10, R3.reuse, 0x6, R97, 0xf8, !PT ;  /* 0x00000006030a7812 */ /* 0x040fe200078ef861 */
[----:B------:R-:W-:Y:S01]  /*2990*/  UISETP.GT.U32.AND UP0, UPT, UR42, 0x2, UPT ;  /* 0x000000022a00788c */ /* 0x000fe2000bf04070 */
[----:B------:R-:W-:Y:S01]  /*29a0*/  ISETP.GE.AND P0, PT, R3, UR7, PT ;  /* 0x0000000703007c0c */ /* 0x000fe2000bf06270 */
[----:B------:R-:W-:Y:S01]  /*29b0*/  ULDC.64 UR4, c[0x0][0x5d0] ;  /* 0x0001740000047ab9 */ /* 0x000fe20000000a00 */
[--C-:B------:R-:W-:Y:S01]  /*29c0*/  SHF.R.S32.HI R11, RZ, 0x1f, R10.reuse ;  /* 0x0000001fff0b7819 */ /* 0x100fe2000001140a */
[----:B------:R-:W-:Y:S01]  /*29d0*/  ULDC UR10, c[0x0][0x284] ;  /* 0x0000a100000a7ab9 */ /* 0x000fe20000000800 */
[----:B------:R-:W-:Y:S01]  /*29e0*/  IMAD R0, R9, UR4, RZ ;  /* 0x0000000409007c24 */ /* 0x000fe2000f8e02ff */
[----:B------:R-:W-:Y:S01]  /*29f0*/  UISETP.LT.U32.AND UP0, UPT, UR43, 0x3, UP0 ;  /* 0x000000032b00788c */ /* 0x000fe20008701070 */
[----:B------:R-:W-:Y:S01]  /*2a00*/  ISETP.GE.OR P0, PT, R6, UR10, P0 ;  /* 0x0000000a06007c0c */ /* 0x000fe20008706670 */
[----:B------:R-:W-:Y:S01]  /*2a10*/  IMAD.WIDE.U32 R4, R23, UR4, R10 ;  /* 0x0000000417047c25 */ /* 0x000fe2000f8e000a */
[----:B------:R-:W-:Y:S01]  /*2a20*/  ULDC.64 UR8, c[0x0][0x5c8] ;  /* 0x0001720000087ab9 */ /* 0x000fe20000000a00 */
[----:B------:R-:W-:-:S02]  /*2a30*/  USEL UR6, URZ, 0x1, !UP0 ;  /* 0x000000013f067887 */ /* 0x000fc4000c000000 */
[----:B------:R-:W-:Y:S01]  /*2a40*/  IMAD R7, R23, UR5, R0 ;  /* 0x0000000517077c24 */ /* 0x000fe2000f8e0200 */
[----:B------:R-:W-:Y:S01]  /*2a50*/  @UP1 UIMAD.WIDE.U32 UR4, UR42, -0x55555555, URZ ;  /* 0xaaaaaaab2a0418a5 */ /* 0x000fe2000f8e003f */
[----:B------:R-:W-:Y:S01]  /*2a60*/  IMAD.WIDE R112, R113, 0x100, R88 ;  /* 0x0000010071707825 */ /* 0x000fe200078e0258 */
[----:B------:R-:W-:Y:S02]  /*2a70*/  ULOP3.LUT UR40, UR40, UR6, URZ, 0x3c, !UPT ;  /* 0x0000000628287292 */ /* 0x000fe4000f8e3c3f */
[----:B------:R-:W-:Y:S01]  /*2a80*/  @UP1 USHF.R.U32.HI UR4, URZ, 0x1, UR5 ;  /* 0x000000013f041899 */ /* 0x000fe20008011605 */
[----:B------:R-:W-:Y:S02]  /*2a90*/  IMAD.IADD R5, R5, 0x1, R7 ;  /* 0x0000000105057824 */ /* 0x000fe400078e0207 */
[----:B------:R-:W-:Y:S01]  /*2aa0*/  IMAD R7, R113, UR8, RZ ;  /* 0x0000000871077c24 */ /* 0x000fe2000f8e02ff */
[----:B------:R-:W-:Y:S01]  /*2ab0*/  @UP1 ULOP3.LUT UR40, UR40, 0x1, UR4, 0x78, !UPT ;  /* 0x0000000128281892 */ /* 0x000fe2000f8e7804 */
[----:B------:R-:W-:-:S04]  /*2ac0*/  IMAD.WIDE.U32 R102, R112, UR8, R4 ;  /* 0x0000000870667c25 */ /* 0x000fc8000f8e0004 */
[----:B------:R-:W-:Y:S02]  /*2ad0*/  IMAD R7, R112, UR9, R7 ;  /* 0x0000000970077c24 */ /* 0x000fe4000f8e0207 */
[----:B------:R-:W-:Y:S01]  /*2ae0*/  IMAD.MOV.U32 R0, RZ, RZ, -0x1 ;  /* 0xffffffffff007424 */ /* 0x000fe200078e00ff */
[----:B------:R-:W-:Y:S06]  /*2af0*/  @P0 BRA `(.L_x_32) ;  /* 0x0000004800080947 */ /* 0x000fec0003800000 */
[----:B-----5:R-:W-:Y:S01]  /*2b00*/  FSETP.NEU.AND P1, PT, R90, RZ, PT ;  /* 0x000000ff5a00720b */ /* 0x020fe20003f2d000 */
[----:B------:R-:W-:Y:S01]  /*2b10*/  IMAD.IADD R4, R96, 0x1, -R3 ;  /* 0x0000000160047824 */ /* 0x000fe200078e0a03 */
[----:B------:R-:W-:Y:S01]  /*2b20*/  BSSY B0, `(.L_x_32) ;  /* 0x000047f000007945 */ /* 0x000fe20003800000 */
[----:B------:R-:W-:Y:S02]  /*2b30*/  IMAD.IADD R3, R101, 0x1, -R6 ;  /* 0x0000000165037824 */ /* 0x000fe400078e0a06 */
[----:B------:R-:W-:Y:S01]  /*2b40*/  IMAD.IADD R115, R103, 0x1, R7 ;  /* 0x0000000167737824 */ /* 0x000fe200078e0207 */
[----:B------:R-:W-:-:S04]  /*2b50*/  ISETP.GT.AND P5, PT, R4, RZ, PT ;  /* 0x000000ff0400720c */ /* 0x000fc80003fa4270 */
[----:B------:R-:W-:-:S03]  /*2b60*/  ISETP.GT.AND P0, PT, R3, RZ, P5 ;  /* 0x000000ff0300720c */ /* 0x000fc60002f04270 */
[----:B------:R-:W-:Y:S10]  /*2b70*/  @!P1 BRA `(.L_x_33) ;  /* 0x0000003000949947 */ /* 0x000ff40003800000 */
[----:B------:R-:W0:Y:S01]  /*2b80*/  LDC.64 R20, c[0x0][0x5b8] ;  /* 0x00016e00ff147b82 */ /* 0x000e220000000a00 */
[----:B------:R-:W-:-:S07]  /*2b90*/  ULDC.64 UR4, c[0x0][0x5c0] ;  /* 0x0001700000047ab9 */ /* 0x000fce0000000a00 */
[----:B------:R-:W1:Y:S08]  /*2ba0*/  LDC.64 R110, c[0x0][0x5b0] ;  /* 0x00016c00ff6e7b82 */ /* 0x000e700000000a00 */
[----:B------:R-:W2:Y:S01]  /*2bb0*/  LDC.64 R12, c[0x0][0x5a8] ;  /* 0x00016a00ff0c7b82 */ /* 0x000ea20000000a00 */
[-C--:B0-----:R-:W-:Y:S02]  /*2bc0*/  IMAD R6, R9, R20.reuse, RZ ;  /* 0x0000001409067224 */ /* 0x081fe400078e02ff */
[----:B------:R-:W-:-:S04]  /*2bd0*/  IMAD.WIDE.U32 R106, R23, R20, R10 ;  /* 0x00000014176a7225 */ /* 0x000fc800078e000a */
[----:B------:R-:W-:Y:S02]  /*2be0*/  IMAD R123, R23, R21, R6 ;  /* 0x00000015177b7224 */ /* 0x000fe400078e0206 */
[-C--:B-1----:R-:W-:Y:S02]  /*2bf0*/  IMAD R5, R113, R110.reuse, RZ ;  /* 0x0000006e71057224 */ /* 0x082fe400078e02ff */
[----:B------:R-:W-:Y:S02]  /*2c00*/  IMAD.IADD R105, R107, 0x1, R123 ;  /* 0x000000016b697824 */ /* 0x000fe400078e027b */
[----:B------:R-:W-:Y:S02]  /*2c10*/  IMAD.MOV.U32 R104, RZ, RZ, R106 ;  /* 0x000000ffff687224 */ /* 0x000fe400078e006a */
[C---:B------:R-:W-:Y:S02]  /*2c20*/  IMAD R109, R112.reuse, R111, R5 ;  /* 0x0000006f706d7224 */ /* 0x040fe400078e0205 */
[----:B------:R-:W-:-:S04]  /*2c30*/  IMAD.WIDE.U32 R6, R112, R110, R104 ;  /* 0x0000006e70067225 */ /* 0x000fc800078e0068 */
[----:B------:R-:W-:Y:S01]  /*2c40*/  IMAD.IADD R5, R7, 0x1, R109 ;  /* 0x0000000107057824 */ /* 0x000fe200078e026d */
[----:B--2---:R-:W-:-:S04]  /*2c50*/  LEA R8, P1, R6, R12, 0x2 ;  /* 0x0000000c06087211 */ /* 0x004fc800078210ff */
[----:B------:R-:W-:-:S05]  /*2c60*/  LEA.HI.X R9, R6, R13, R5, 0x2, P1 ;  /* 0x0000000d06097211 */ /* 0x000fca00008f1405 */
[----:B------:R0:W2:Y:S01]  /*2c70*/  @P0 LDG.E.LTC128B R5, desc[UR36][R8.64] ;  /* 0x0000002408050981 */ /* 0x0000a2000c1e1920 */
[----:B------:R-:W-:Y:S01]  /*2c80*/  LEA R14, P1, R102, UR4, 0x2 ;  /* 0x00000004660e7c11 */ /* 0x000fe2000f8210ff */
[----:B------:R-:W-:Y:S01]  /*2c90*/  IMAD.WIDE.U32 R6, R112, R110, R10 ;  /* 0x0000006e70067225 */ /* 0x000fe200078e000a */
[----:B------:R-:W-:Y:S01]  /*2ca0*/  ISETP.GT.AND P3, PT, R4, 0x1, PT ;  /* 0x000000010400780c */ /* 0x000fe20003f64270 */
[----:B------:R-:W-:Y:S02]  /*2cb0*/  BSSY B1, `(.L_x_34) ;  /* 0x0000013000017945 */ /* 0x000fe40003800000 */
[----:B------:R-:W-:Y:S01]  /*2cc0*/  IMAD.IADD R7, R109, 0x1, R7 ;  /* 0x000000016d077824 */ /* 0x000fe200078e0207 */
[----:B------:R-:W-:Y:S01]  /*2cd0*/  P2R R119, PR, RZ, 0x8 ;  /* 0x00000008ff777803 */ /* 0x000fe20000000000 */
[----:B------:R-:W-:Y:S02]  /*2ce0*/  IMAD.SHL.U32 R114, R110, 0x8, RZ ;  /* 0x000000086e727824 */ /* 0x000fe400078e00ff */
[----:B------:R-:W-:-:S04]  /*2cf0*/  IMAD.WIDE.U32 R6, R23, R20, R6 ;  /* 0x0000001417067225 */ /* 0x000fc800078e0006 */
[----:B------:R-:W-:Y:S01]  /*2d00*/  IMAD.IADD R7, R123, 0x1, R7 ;  /* 0x000000017b077824 */ /* 0x000fe200078e0207 */
[----:B0-----:R-:W-:-:S04]  /*2d10*/  LEA R8, P2, R6, R12, 0x2 ;  /* 0x0000000c06087211 */ /* 0x001fc800078410ff */
[----:B------:R-:W-:Y:S02]  /*2d20*/  LEA.HI.X R9, R6, R13, R7, 0x2, P2 ;  /* 0x0000000d06097211 */ /* 0x000fe400010f1407 */
[----:B--2---:R-:W-:-:S05]  /*2d30*/  LOP3.LUT R15, R5, 0xffffe000, RZ, 0xc0, !PT ;  /* 0xffffe000050f7812 */ /* 0x004fca00078ec0ff */
[----:B------:R-:W-:Y:S01]  /*2d40*/  FMUL R21, R15, R90 ;  /* 0x0000005a0f157220 */ /* 0x000fe20000400000 */
[----:B------:R-:W-:Y:S02]  /*2d50*/  LEA.HI.X R15, R102, UR5, R115, 0x2, P1 ;  /* 0x00000005660f7c11 */ /* 0x000fe400088f1473 */
[----:B------:R-:W-:Y:S01]  /*2d60*/  ISETP.GT.AND P1, PT, R3, RZ, P3 ;  /* 0x000000ff0300720c */ /* 0x000fe20001f24270 */
[----:B------:R-:W-:Y:S01]  /*2d70*/  FFMA R21, R56, R22, R21 ;  /* 0x0000001638157223 */ /* 0x000fe20000000015 */
[----:B------:R-:W-:-:S04]  /*2d80*/  SHF.L.U64.HI R115, R110, 0x3, R111 ;  /* 0x000000036e737819 */ /* 0x000fc8000001026f */
[----:B------:R-:W-:Y:S01]  /*2d90*/  F2FP.TF32.F32.PACK_B R21, R21 ;  /* 0x00000015ff15723e */ /* 0x000fe200024050ff */
[----:B------:R-:W-:-:S04]  /*2da0*/  IMAD.WIDE.U32 R102, R112, R110, R114 ;  /* 0x0000006e70667225 */ /* 0x000fc800078e0072 */
[----:B------:R0:W-:Y:S02]  /*2db0*/  @P0 STG.E desc[UR36][R14.64], R21 ;  /* 0x000000150e000986 */ /* 0x0001e4000c101924 */
[----:B------:R-:W-:Y:S05]  /*2dc0*/  @!P1 BRA `(.L_x_35) ;  /* 0x0000000000049947 */ /* 0x000fea0003800000 */
[----:B------:R1:W5:Y:S02]  /*2dd0*/  LDG.E.LTC128B R5, desc[UR36][R8.64+0x4] ;  /* 0x0000042408057981 */ /* 0x000364000c1e1920 */
.L_x_35:
[----:B------:R-:W-:Y:S05]  /*2de0*/  BSYNC B1 ;  /* 0x0000000000017941 */ /* 0x000fea0003800000 */
.L_x_34:
[----:B-----5:R-:W-:Y:S01]  /*2df0*/  LOP3.LUT R7, R5, 0xffffe000, RZ, 0xc0, !PT ;  /* 0xffffe00005077812 */ /* 0x020fe200078ec0ff */
[----:B------:R-:W-:Y:S01]  /*2e00*/  IMAD.IADD R103, R109, 0x1, R103 ;  /* 0x000000016d677824 */ /* 0x000fe200078e0267 */
[----:B0-----:R-:W-:Y:S01]  /*2e10*/  IADD3 R21, P2, R106, R102, RZ ;  /* 0x000000666a157210 */ /* 0x001fe20007f5e0ff */
[----:B------:R-:W-:Y:S01]  /*2e20*/  IMAD.MOV.U32 R118, RZ, RZ, R5 ;  /* 0x000000ffff767224 */ /* 0x000fe200078e0005 */
[----:B------:R-:W-:Y:S01]  /*2e30*/  ISETP.GT.AND P0, PT, R3, 0x8, P5 ;  /* 0x000000080300780c */ /* 0x000fe20002f04270 */
[----:B------:R-:W-:Y:S02]  /*2e40*/  FMUL R6, R7, R90 ;  /* 0x0000005a07067220 */ /* 0x000fe40000400000 */
[----:B------:R-:W-:Y:S02]  /*2e50*/  IMAD.X R56, R103, 0x1, R105, P2 ;  /* 0x0000000167387824 */ /* 0x000fe400010e0669 */
[----:B------:R-:W-:Y:S01]  /*2e60*/  FFMA R109, R57, R22, R6 ;  /* 0x00000016396d7223 */ /* 0x000fe20000000006 */
[----:B------:R-:W-:-:S04]  /*2e70*/  LEA R6, P2, R21, R12, 0x2 ;  /* 0x0000000c15067211 */ /* 0x000fc800078410ff */
[----:B------:R-:W-:Y:S02]  /*2e80*/  F2FP.TF32.F32.PACK_B R109, R109 ;  /* 0x0000006dff6d723e */ /* 0x000fe400024050ff */
[----:B------:R-:W-:-:S03]  /*2e90*/  LEA.HI.X R7, R21, R13, R56, 0x2, P2 ;  /* 0x0000000d15077211 */ /* 0x000fc600010f1438 */
[----:B------:R0:W-:Y:S04]  /*2ea0*/  @P1 STG.E desc[UR36][R14.64+0x4], R109 ;  /* 0x0000046d0e001986 */ /* 0x0001e8000c101924 */
[----:B------:R-:W2:Y:S01]  /*2eb0*/  @P0 LDG.E.LTC128B R118, desc[UR36][R6.64] ;  /* 0x0000002406760981 */ /* 0x000ea2000c1e1920 */
[----:B------:R-:W-:Y:S01]  /*2ec0*/  IADD3 R56, P1, R10, R102, RZ ;  /* 0x000000660a387210 */ /* 0x000fe20007f3e0ff */
[----:B------:R-:W-:Y:S01]  /*2ed0*/  IMAD.SHL.U32 R121, R91, 0x4, RZ ;  /* 0x000000045b797824 */ /* 0x000fe200078e00ff */
[----:B------:R-:W-:Y:S03]  /*2ee0*/  BSSY B1, `(.L_x_36) ;  /* 0x0000012000017945 */ /* 0x000fe60003800000 */
[----:B------:R-:W-:Y:S01]  /*2ef0*/  IMAD.X R57, R11, 0x1, R103, P1 ;  /* 0x000000010b397824 */ /* 0x000fe200008e0667 */
[----:B------:R-:W-:Y:S01]  /*2f00*/  IADD3 R108, P2, R121, R14, RZ ;  /* 0x0000000e796c7210 */ /* 0x000fe20007f5e0ff */
[----:B------:R-:W-:-:S04]  /*2f10*/  IMAD.WIDE.U32 R56, R23, R20, R56 ;  /* 0x0000001417387225 */ /* 0x000fc800078e0038 */
[----:B------:R-:W-:Y:S01]  /*2f20*/  IMAD.IADD R21, R123, 0x1, R57 ;  /* 0x000000017b157824 */ /* 0x000fe200078e0239 */
[----:B------:R-:W-:Y:S02]  /*2f30*/  SHF.L.U64.HI R57, R91, 0x2, R94 ;  /* 0x000000025b397819 */ /* 0x000fe4000001025e */
[----:B------:R-:W-:-:S03]  /*2f40*/  LEA R102, P1, R56, R12, 0x2 ;  /* 0x0000000c38667211 */ /* 0x000fc600078210ff */
[----:B0-----:R-:W-:Y:S01]  /*2f50*/  IMAD.X R109, R57, 0x1, R15, P2 ;  /* 0x00000001396d7824 */ /* 0x001fe200010e060f */
[----:B------:R-:W-:Y:S01]  /*2f60*/  LEA.HI.X R103, R56, R13, R21, 0x2, P1 ;  /* 0x0000000d38677211 */ /* 0x000fe200008f1415 */
[----:B------:R-:W-:Y:S01]  /*2f70*/  IMAD.SHL.U32 R21, R92, 0x4, RZ ;  /* 0x000000045c157824 */ /* 0x000fe200078e00ff */
[----:B------:R-:W-:Y:S02]  /*2f80*/  ISETP.GT.AND P1, PT, R3, 0x8, P3 ;  /* 0x000000080300780c */ /* 0x000fe40001f24270 */
[----:B--2---:R-:W-:-:S05]  /*2f90*/  LOP3.LUT R5, R118, 0xffffe000, RZ, 0xc0, !PT ;  /* 0xffffe00076057812 */ /* 0x004fca00078ec0ff */
[----:B------:R-:W-:-:S04]  /*2fa0*/  FMUL R5, R5, R90 ;  /* 0x0000005a05057220 */ /* 0x000fc80000400000 */
[----:B------:R-:W-:-:S05]  /*2fb0*/  FFMA R5, R58, R22, R5 ;  /* 0x000000163a057223 */ /* 0x000fca0000000005 */
[----:B------:R-:W-:-:S05]  /*2fc0*/  F2FP.TF32.F32.PACK_B R5, R5 ;  /* 0x00000005ff05723e */ /* 0x000fca00024050ff */
[----:B------:R0:W-:Y:S01]  /*2fd0*/  @P0 STG.E desc[UR36][R108.64], R5 ;  /* 0x000000056c000986 */ /* 0x0001e2000c101924 */
[----:B------:R-:W-:Y:S05]  /*2fe0*/  @!P1 BRA `(.L_x_37) ;  /* 0x0000000000049947 */ /* 0x000fea0003800000 */
[----:B------:R2:W5:Y:S02]  /*2ff0*/  LDG.E.LTC128B R118, desc[UR36][R102.64+0x4] ;  /* 0x0000042466767981 */ /* 0x000564000c1e1920 */
.L_x_37:
[----:B------:R-:W-:Y:S05]  /*3000*/  BSYNC B1 ;  /* 0x0000000000017941 */ /* 0x000fea0003800000 */
.L_x_36:
[----:B-----5:R-:W-:Y:S01]  /*3010*/  LOP3.LUT R7, R118, 0xffffe000, RZ, 0xc0, !PT ;  /* 0xffffe00076077812 */ /* 0x020fe200078ec0ff */
[----:B------:R-:W-:Y:S01]  /*3020*/  IMAD.MOV.U32 R58, RZ, RZ, R108 ;  /* 0x000000ffff3a7224 */ /* 0x000fe200078e006c */
[----:B0-----:R-:W-:Y:S01]  /*3030*/  SHF.L.U64.HI R5, R92, 0x2, R93 ;  /* 0x000000025c057819 */ /* 0x001fe2000001025d */
[----:B------:R-:W-:Y:S01]  /*3040*/  BSSY B1, `(.L_x_38) ;  /* 0x000000d000017945 */ /* 0x000fe20003800000 */
[----:B------:R-:W-:Y:S01]  /*3050*/  IADD3 R6, P0, P2, R21, R14, R121 ;  /* 0x0000000e15067210 */ /* 0x000fe20007a1e079 */
[----:B------:R-:W-:Y:S01]  /*3060*/  FMUL R56, R7, R90 ;  /* 0x0000005a07387220 */ /* 0x000fe20000400000 */
[----:B------:R-:W-:Y:S02]  /*3070*/  ISETP.GT.AND P3, PT, R4, 0x8, PT ;  /* 0x000000080400780c */ /* 0x000fe40003f64270 */
[----:B------:R-:W-:Y:S01]  /*3080*/  IADD3.X R7, R5, R15, R57, P0, P2 ;  /* 0x0000000f05077210 */ /* 0x000fe200007e4439 */
[----:B------:R-:W-:Y:S01]  /*3090*/  FFMA R57, R59, R22, R56 ;  /* 0x000000163b397223 */ /* 0x000fe20000000038 */
[----:B------:R-:W-:Y:S01]  /*30a0*/  IMAD.MOV.U32 R59, RZ, RZ, R109 ;  /* 0x000000ffff3b7224 */ /* 0x000fe200078e006d */
[----:B------:R-:W-:-:S02]  /*30b0*/  ISETP.GT.AND P0, PT, R3, RZ, P3 ;  /* 0x000000ff0300720c */ /* 0x000fc40001f04270 */
[----:B------:R-:W-:Y:S02]  /*30c0*/  P2R R120, PR, RZ, 0x8 ;  /* 0x00000008ff787803 */ /* 0x000fe40000000000 */
[----:B------:R-:W-:-:S05]  /*30d0*/  F2FP.TF32.F32.PACK_B R57, R57 ;  /* 0x00000039ff39723e */ /* 0x000fca00024050ff */
[----:B------:R0:W-:Y:S04]  /*30e0*/  @P1 STG.E desc[UR36][R58.64+0x4], R57 ;  /* 0x000004393a001986 */ /* 0x0001e8000c101924 */
[----:B------:R-:W-:Y:S05]  /*30f0*/  @!P0 BRA `(.L_x_39) ;  /* 0x0000000000048947 */ /* 0x000fea0003800000 */
[----:B------:R3:W5:Y:S02]  /*3100*/  LDG.E.LTC128B R118, desc[UR36][R8.64+0x20] ;  /* 0x0000202408767981 */ /* 0x000764000c1e1920 */
.L_x_39:
[----:B------:R-:W-:Y:S05]  /*3110*/  BSYNC B1 ;  /* 0x0000000000017941 */ /* 0x000fea0003800000 */
.L_x_38:
[----:B0----5:R-:W-:Y:S01]  /*3120*/  LOP3.LUT R57, R118, 0xffffe000, RZ, 0xc0, !PT ;  /* 0xffffe00076397812 */ /* 0x021fe200078ec0ff */
[----:B------:R-:W-:Y:S01]  /*3130*/  BSSY B1, `(.L_x_40) ;  /* 0x000000a000017945 */ /* 0x000fe20003800000 */
[----:B------:R-:W-:-:S03]  /*3140*/  ISETP.GT.AND P1, PT, R4, 0x9, PT ;  /* 0x000000090400780c */ /* 0x000fc60003f24270 */
[----:B------:R-:W-:Y:S01]  /*3150*/  FMUL R57, R57, R90 ;  /* 0x0000005a39397220 */ /* 0x000fe20000400000 */
[----:B------:R-:W-:-:S03]  /*3160*/  P2R R121, PR, RZ, 0x2 ;  /* 0x00000002ff797803 */ /* 0x000fc60000000000 */
[----:B------:R-:W-:-:S05]  /*3170*/  FFMA R57, R60, R22, R57 ;  /* 0x000000163c397223 */ /* 0x000fca0000000039 */
[----:B------:R-:W-:-:S05]  /*3180*/  F2FP.TF32.F32.PACK_B R57, R57 ;  /* 0x00000039ff39723e */ /* 0x000fca00024050ff */
[----:B------:R0:W-:Y:S01]  /*3190*/  @P0 STG.E desc[UR36][R14.64+0x20], R57 ;  /* 0x000020390e000986 */ /* 0x0001e2000c101924 */
[----:B------:R-:W-:-:S13]  /*31a0*/  ISETP.GT.AND P0, PT, R3, RZ, P1 ;  /* 0x000000ff0300720c */ /* 0x000fda0000f04270 */
[----:B0-----:R-:W-:Y:S05]  /*31b0*/  @!P0 BRA `(.L_x_41) ;  /* 0x0000000000048947 */ /* 0x001fea0003800000 */
[----:B------:R0:W5:Y:S02]  /*31c0*/  LDG.E.LTC128B R118, desc[UR36][R8.64+0x24] ;  /* 0x0000242408767981 */ /* 0x000164000c1e1920 */
.L_x_41:
[----:B------:R-:W-:Y:S05]  /*31d0*/  BSYNC B1 ;  /* 0x0000000000017941 */ /* 0x000fea0003800000 */
.L_x_40:
[----:B-----5:R-:W-:Y:S01]  /*31e0*/  LOP3.LUT R57, R118, 0xffffe000, RZ, 0xc0, !PT ;  /* 0xffffe00076397812 */ /* 0x020fe200078ec0ff */
[----:B------:R-:W-:Y:S04]  /*31f0*/  BSSY B1, `(.L_x_42) ;  /* 0x0000008000017945 */ /* 0x000fe80003800000 */
[----:B------:R-:W-:-:S04]  /*3200*/  FMUL R56, R57, R90 ;  /* 0x0000005a39387220 */ /* 0x000fc80000400000 */
[----:B------:R-:W-:-:S05]  /*3210*/  FFMA R61, R61, R22, R56 ;  /* 0x000000163d3d7223 */ /* 0x000fca0000000038 */
[----:B------:R-:W-:-:S05]  /*3220*/  F2FP.TF32.F32.PACK_B R61, R61 ;  /* 0x0000003dff3d723e */ /* 0x000fca00024050ff */
[----:B------:R4:W-:Y:S01]  /*3230*/  @P0 STG.E desc[UR36][R14.64+0x24], R61 ;  /* 0x0000243d0e000986 */ /* 0x0009e2000c101924 */
[----:B------:R-:W-:-:S13]  /*3240*/  ISETP.GT.AND P0, PT, R3, 0x8, P3 ;  /* 0x000000080300780c */ /* 0x000fda0001f04270 */
[----:B----4-:R-:W-:Y:S05]  /*3250*/  @!P0 BRA `(.L_x_43) ;  /* 0x0000000000048947 */ /* 0x010fea0003800000 */
[----:B------:R4:W5:Y:S02]  /*3260*/  LDG.E.LTC128B R118, desc[UR36][R102.64+0x20] ;  /* 0x0000202466767981 */ /* 0x000964000c1e1920 */
.L_x_43:
[----:B------:R-:W-:Y:S05]  /*3270*/  BSYNC B1 ;  /* 0x0000000000017941 */ /* 0x000fea0003800000 */
.L_x_42:
[----:B-----5:R-:W-:Y:S01]  /*3280*/  LOP3.LUT R57, R118, 0xffffe000, RZ, 0xc0, !PT ;  /* 0xffffe00076397812 */ /* 0x020fe200078ec0ff */
[----:B------:R-:W-:Y:S04]  /*3290*/  BSSY B1, `(.L_x_44) ;  /* 0x000000a000017945 */ /* 0x000fe80003800000 */
[----:B------:R-:W-:-:S04]  /*32a0*/  FMUL R57, R57, R90 ;  /* 0x0000005a39397220 */ /* 0x000fc80000400000 */
[----:B------:R-:W-:-:S05]  /*32b0*/  FFMA R57, R62, R22, R57 ;  /* 0x000000163e397223 */ /* 0x000fca0000000039 */
[----:B------:R-:W-:-:S05]  /*32c0*/  F2FP.TF32.F32.PACK_B R57, R57 ;  /* 0x00000039ff39723e */ /* 0x000fca00024050ff */
[----:B------:R0:W-:Y:S01]  /*32d0*/  @P0 STG.E desc[UR36][R58.64+0x20], R57 ;  /* 0x000020393a000986 */ /* 0x0001e2000c101924 */
[----:B------:R-:W-:-:S05]  /*32e0*/  IADD3 R125, P0, R112, 0x80, RZ ;  /* 0x00000080707d7810 */ /* 0x000fca0007f1e0ff */
[----:B------:R-:W-:Y:S01]  /*32f0*/  IMAD.X R113, RZ, RZ, R113, P0 ;  /* 0x000000ffff717224 */ /* 0x000fe200000e0671 */
[----:B------:R-:W-:-:S13]  /*3300*/  ISETP.GT.AND P0, PT, R3, 0x8, P1 ;  /* 0x000000080300780c */ /* 0x000fda0000f04270 */
[----:B0-----:R-:W-:Y:S05]  /*3310*/  @!P0 BRA `(.L_x_45) ;  /* 0x0000000000048947 */ /* 0x001fea0003800000 */
[----:B------:R0:W5:Y:S02]  /*3320*/  LDG.E.LTC128B R118, desc[UR36][R102.64+0x24] ;  /* 0x0000242466767981 */ /* 0x000164000c1e1920 */
.L_x_45:
[----:B------:R-:W-:Y:S05]  /*3330*/  BSYNC B1 ;  /* 0x0000000000017941 */ /* 0x000fea0003800000 */
.L_x_44:
[----:B-----5:R-:W-:Y:S01]  /*3340*/  LOP3.LUT R57, R118, 0xffffe000, RZ, 0xc0, !PT ;  /* 0xffffe00076397812 */ /* 0x020fe200078ec0ff */
[----:B------:R-:W-:Y:S01]  /*3350*/  IMAD R60, R113, R110, RZ ;  /* 0x0000006e713c7224 */ /* 0x000fe200078e02ff */
[----:B------:R-:W-:Y:S01]  /*3360*/  ISETP.GT.AND P2, PT, R4, 0x10, PT ;  /* 0x000000100400780c */ /* 0x000fe20003f44270 */
[----:B------:R-:W-:Y:S02]  /*3370*/  BSSY B1, `(.L_x_46) ;  /* 0x0000020000017945 */ /* 0x000fe40003800000 */
[----:B------:R-:W-:Y:S01]  /*3380*/  FMUL R56, R57, R90 ;  /* 0x0000005a39387220 */ /* 0x000fe20000400000 */
[C---:B------:R-:W-:Y:S02]  /*3390*/  IMAD R107, R125.reuse, R111, R60 ;  /* 0x0000006f7d6b7224 */ /* 0x040fe400078e023c */
[----:B------:R-:W-:-:S04]  /*33a0*/  IMAD.WIDE.U32 R60, R125, R110, R10 ;  /* 0x0000006e7d3c7225 */ /* 0x000fc800078e000a */
[----:B------:R-:W-:Y:S01]  /*33b0*/  FFMA R113, R63, R22, R56 ;  /* 0x000000163f717223 */ /* 0x000fe20000000038 */
[----:B------:R-:W-:-:S04]  /*33c0*/  IMAD.IADD R61, R107, 0x1, R61 ;  /* 0x000000016b3d7824 */ /* 0x000fc800078e023d */
[----:B------:R-:W-:Y:S01]  /*33d0*/  F2FP.TF32.F32.PACK_B R113, R113 ;  /* 0x00000071ff71723e */ /* 0x000fe200024050ff */
[----:B------:R-:W-:-:S04]  /*33e0*/  IMAD.WIDE.U32 R56, R125, R110, R104 ;  /* 0x0000006e7d387225 */ /* 0x000fc800078e0068 */
[----:B------:R0:W-:Y:S01]  /*33f0*/  @P0 STG.E desc[UR36][R58.64+0x24], R113 ;  /* 0x000024713a000986 */ /* 0x0001e2000c101924 */
[----:B------:R-:W-:Y:S01]  /*3400*/  IMAD.WIDE.U32 R62, R23, R20, R60 ;  /* 0x00000014173e7225 */ /* 0x000fe200078e003c */
[----:B------:R-:W-:-:S03]  /*3410*/  LEA R60, P0, R56, R12, 0x2 ;  /* 0x0000000c383c7211 */ /* 0x000fc600078010ff */
[----:B------:R-:W-:Y:S02]  /*3420*/  IMAD.IADD R57, R57, 0x1, R107 ;  /* 0x0000000139397824 */ /* 0x000fe400078e026b */
[----:B------:R-:W-:-:S03]  /*3430*/  IMAD.WIDE.U32 R110, R125, R110, R114 ;  /* 0x0000006e7d6e7225 */ /* 0x000fc600078e0072 */
[----:B------:R-:W-:Y:S01]  /*3440*/  LEA.HI.X R61, R56, R13, R57, 0x2, P0 ;  /* 0x0000000d383d7211 */ /* 0x000fe200000f1439 */
[----:B------:R-:W-:Y:S01]  /*3450*/  IMAD.IADD R57, R123, 0x1, R63 ;  /* 0x000000017b397824 */ /* 0x000fe200078e023f */
[----:B------:R-:W-:Y:S01]  /*3460*/  LEA R56, P0, R62, R12, 0x2 ;  /* 0x0000000c3e387211 */ /* 0x000fe200078010ff */
[----:B------:R-:W-:-:S03]  /*3470*/  IMAD.IADD R107, R107, 0x1, R111 ;  /* 0x000000016b6b7824 */ /* 0x000fc600078e026f */
[----:B------:R-:W-:Y:S02]  /*3480*/  LEA.HI.X R57, R62, R13, R57, 0x2, P0 ;  /* 0x0000000d3e397211 */ /* 0x000fe400000f1439 */
[----:B------:R-:W-:-:S05]  /*3490*/  IADD3 R106, P0, R106, R110, RZ ;  /* 0x0000006e6a6a7210 */ /* 0x000fca0007f1e0ff */
[----:B------:R-:W-:Y:S01]  /*34a0*/  IMAD.X R104, R107, 0x1, R105, P0 ;  /* 0x000000016b687824 */ /* 0x000fe200000e0669 */
[----:B------:R-:W-:-:S05]  /*34b0*/  IADD3 R62, P0, R10, R110, RZ ;  /* 0x0000006e0a3e7210 */ /* 0x000fca0007f1e0ff */
[----:B------:R-:W-:Y:S01]  /*34c0*/  IMAD.X R63, R11, 0x1, R107, P0 ;  /* 0x000000010b3f7824 */ /* 0x000fe200000e066b */
[----:B------:R-:W-:Y:S01]  /*34d0*/  LEA R10, P0, R106, R12, 0x2 ;  /* 0x0000000c6a0a7211 */ /* 0x000fe200078010ff */
[----:B------:R-:W-:-:S03]  /*34e0*/  IMAD.WIDE.U32 R62, R23, R20, R62 ;  /* 0x00000014173e7225 */ /* 0x000fc600078e003e */
[----:B------:R-:W-:Y:S02]  /*34f0*/  LEA.HI.X R11, R106, R13, R104, 0x2, P0 ;  /* 0x0000000d6a0b7211 */ /* 0x000fe400000f1468 */
[----:B------:R-:W-:Y:S01]  /*3500*/  P2R R104, PR, RZ, 0x4 ;  /* 0x00000004ff687803 */ /* 0x000fe20000000000 */
[----:B------:R-:W-:Y:S01]  /*3510*/  IMAD.IADD R20, R123, 0x1, R63 ;  /* 0x000000017b147824 */ /* 0x000fe200078e023f */
[----:B------:R-:W-:-:S04]  /*3520*/  LEA R12, P0, R62, R12, 0x2 ;  /* 0x0000000c3e0c7211 */ /* 0x000fc800078010ff */
[----:B------:R-:W-:Y:S02]  /*3530*/  LEA.HI.X R13, R62, R13, R20, 0x2, P0 ;  /* 0x0000000d3e0d7211 */ /* 0x000fe400000f1414 */
[----:B------:R-:W-:-:S13]  /*3540*/  ISETP.GT.AND P0, PT, R3, RZ, P2 ;  /* 0x000000ff0300720c */ /* 0x000fda0001704270 */
[----:B0-----:R-:W-:Y:S05]  /*3550*/  @!P0 BRA `(.L_x_47) ;  /* 0x0000000000048947 */ /* 0x001fea0003800000 */
[----:B------:R0:W5:Y:S02]  /*3560*/  LDG.E.LTC128B R118, desc[UR36][R8.64+0x40] ;  /* 0x0000402408767981 */ /* 0x000164000c1e1920 */
.L_x_47:
[----:B------:R-:W-:Y:S05]  /*3570*/  BSYNC B1 ;  /* 0x0000000000017941 */ /* 0x000fea0003800000 */
.L_x_46:
[----:B-----5:R-:W-:Y:S01]  /*3580*/  LOP3.LUT R23, R118, 0xffffe000, RZ, 0xc0, !PT ;  /* 0xffffe00076177812 */ /* 0x020fe200078ec0ff */
        /* <DEDUP_REMOVED lines=10> */
.L_x_49:
[----:B------:R-:W-:Y:S05]  /*3630*/  BSYNC B1 ;  /* 0x0000000000017941 */ /* 0x000fea0003800000 */
.L_x_48:
[----:B-----5:R-:W-:Y:S01]  /*3640*/  LOP3.LUT R23, R118, 0xffffe000, RZ, 0xc0, !PT ;  /* 0xffffe00076177812 */ /* 0x020fe200078ec0ff */
[----:B------:R-:W-:Y:S04]  /*3650*/  BSSY B1, `(.L_x_50) ;  /* 0x0000008000017945 */ /* 0x000fe80003800000 */
[----:B------:R-:W-:-:S04]  /*3660*/  FMUL R20, R23, R90 ;  /* 0x0000005a17147220 */ /* 0x000fc80000400000 */
[----:B------:R-:W-:-:S05]  /*3670*/  FFMA R65, R65, R22, R20 ;  /* 0x0000001641417223 */ /* 0x000fca0000000014 */
[----:B------:R-:W-:-:S05]  /*3680*/  F2FP.TF32.F32.PACK_B R65, R65 ;  /* 0x00000041ff41723e */ /* 0x000fca00024050ff */
[----:B------:R0:W-:Y:S01]  /*3690*/  @P0 STG.E desc[UR36][R14.64+0x44], R65 ;  /* 0x000044410e000986 */ /* 0x0001e2000c101924 */
[----:B------:R-:W-:-:S13]  /*36a0*/  ISETP.GT.AND P0, PT, R3, 0x8, P2 ;  /* 0x000000080300780c */ /* 0x000fda0001704270 */
[----:B0-----:R-:W-:Y:S05]  /*36b0*/  @!P0 BRA `(.L_x_51) ;  /* 0x0000000000048947 */ /* 0x001fea0003800000 */
[----:B------:R0:W5:Y:S02]  /*36c0*/  LDG.E.LTC128B R118, desc[UR36][R102.64+0x40] ;  /* 0x0000402466767981 */ /* 0x000164000c1e1920 */
.L_x_51:
[----:B------:R-:W-:Y:S05]  /*36d0*/  BSYNC B1 ;  /* 0x0000000000017941 */ /* 0x000fea0003800000 */
.L_x_50:
        /* <DEDUP_REMOVED lines=9> */
.L_x_53:
[----:B------:R-:W-:Y:S05]  /*3770*/  BSYNC B1 ;  /* 0x0000000000017941 */ /* 0x000fea0003800000 */
.L_x_52:
        /* <DEDUP_REMOVED lines=11> */
.L_x_55:
[----:B------:R-:W-:Y:S05]  /*3830*/  BSYNC B1 ;  /* 0x0000000000017941 */ /* 0x000fea0003800000 */
.L_x_54:
        /* <DEDUP_REMOVED lines=11> */
.L_x_57:
[----:B------:R-:W-:Y:S05]  /*38f0*/  BSYNC B1 ;  /* 0x0000000000017941 */ /* 0x000fea0003800000 */
.L_x_56:
        /* <DEDUP_REMOVED lines=9> */
.L_x_59:
[----:B------:R-:W-:Y:S05]  /*3990*/  BSYNC B1 ;  /* 0x0000000000017941 */ /* 0x000fea0003800000 */
.L_x_58:
        /* <DEDUP_REMOVED lines=9> */
.L_x_61:
[----:B------:R-:W-:Y:S05]  /*3a30*/  BSYNC B1 ;  /* 0x0000000000017941 */ /* 0x000fea0003800000 */
.L_x_60:
        /* <DEDUP_REMOVED lines=11> */
.L_x_63:
[----:B------:R-:W-:Y:S05]  /*3af0*/  BSYNC B1 ;  /* 0x0000000000017941 */ /* 0x000fea0003800000 */
.L_x_62:
        /* <DEDUP_REMOVED lines=11> */
.L_x_65:
[----:B------:R-:W-:Y:S05]  /*3bb0*/  BSYNC B1 ;  /* 0x0000000000017941 */ /* 0x000fea0003800000 */
.L_x_64:
        /* <DEDUP_REMOVED lines=9> */
.L_x_67:
[----:B------:R-:W-:Y:S05]  /*3c50*/  BSYNC B1 ;  /* 0x0000000000017941 */ /* 0x000fea0003800000 */
.L_x_66:
        /* <DEDUP_REMOVED lines=9> */
.L_x_69:
[----:B------:R-:W-:Y:S05]  /*3cf0*/  BSYNC B1 ;  /* 0x0000000000017941 */ /* 0x000fea0003800000 */
.L_x_68:
        /* <DEDUP_REMOVED lines=11> */
.L_x_71:
[----:B------:R-:W-:Y:S05]  /*3db0*/  BSYNC B1 ;  /* 0x0000000000017941 */ /* 0x000fea0003800000 */
.L_x_70:
        /* <DEDUP_REMOVED lines=11> */
.L_x_73:
[----:B------:R-:W-:Y:S05]  /*3e70*/  BSYNC B1 ;  /* 0x0000000000017941 */ /* 0x000fea0003800000 */
.L_x_72:
        /* <DEDUP_REMOVED lines=9> */
.L_x_75:
[----:B------:R-:W-:Y:S05]  /*3f10*/  BSYNC B1 ;  /* 0x0000000000017941 */ /* 0x000fea0003800000 */
.L_x_74:
        /* <DEDUP_REMOVED lines=9> */
.L_x_77:
[----:B------:R-:W-:Y:S05]  /*3fb0*/  BSYNC B1 ;  /* 0x0000000000017941 */ /* 0x000fea0003800000 */
.L_x_76:
[----:B-----5:R-:W-:Y:S01]  /*3fc0*/  LOP3.LUT R23, R118, 0xffffe000, RZ, 0xc0, !PT ;  /* 0xffffe00076177812 */ /* 0x020fe200078ec0ff */
[----:B------:R-:W-:Y:S01]  /*3fd0*/  BSSY B1, `(.L_x_78) ;  /* 0x0000009000017945 */ /* 0x000fe20003800000 */
[----:B------:R-:W-:-:S03]  /*3fe0*/  ISETP.GT.AND P6, PT, R4, 0x30, PT ;  /* 0x000000300400780c */ /* 0x000fc60003fc4270 */
[----:B------:R-:W-:-:S04]  /*3ff0*/  FMUL R20, R23, R90 ;  /* 0x0000005a17147220 */ /* 0x000fc80000400000 */
[----:B------:R-:W-:-:S05]  /*4000*/  FFMA R79, R79, R22, R20 ;  /* 0x000000164f4f7223 */ /* 0x000fca0000000014 */
[----:B------:R-:W-:-:S05]  /*4010*/  F2FP.TF32.F32.PACK_B R79, R79 ;  /* 0x0000004fff4f723e */ /* 0x000fca00024050ff */
[----:B------:R0:W-:Y:S01]  /*4020*/  @P0 STG.E desc[UR36][R58.64+0xa4], R79 ;  /* 0x0000a44f3a000986 */ /* 0x0001e2000c101924 */
[----:B------:R-:W-:-:S13]  /*4030*/  ISETP.GT.AND P0, PT, R3, RZ, P6 ;  /* 0x000000ff0300720c */ /* 0x000fda0003704270 */
[----:B0-----:R-:W-:Y:S05]  /*4040*/  @!P0 BRA `(.L_x_79) ;  /* 0x0000000000048947 */ /* 0x001fea0003800000 */
[----:B------:R0:W5:Y:S02]  /*4050*/  LDG.E.LTC128B R118, desc[UR36][R8.64+0xc0] ;  /* 0x0000c02408767981 */ /* 0x000164000c1e1920 */
.L_x_79:
[----:B------:R-:W-:Y:S05]  /*4060*/  BSYNC B1 ;  /* 0x0000000000017941 */ /* 0x000fea0003800000 */
.L_x_78:
        /* <DEDUP_REMOVED lines=10> */
.L_x_81:
[----:B------:R-:W-:Y:S05]  /*4110*/  BSYNC B1 ;  /* 0x0000000000017941 */ /* 0x000fea0003800000 */
.L_x_80:
        /* <DEDUP_REMOVED lines=9> */
.L_x_83:
[----:B------:R-:W-:Y:S05]  /*41b0*/  BSYNC B1 ;  /* 0x0000000000017941 */ /* 0x000fea0003800000 */
.L_x_82:
        /* <DEDUP_REMOVED lines=9> */
.L_x_85:
[----:B------:R-:W-:Y:S05]  /*4250*/  BSYNC B1 ;  /* 0x0000000000017941 */ /* 0x000fea0003800000 */
.L_x_84:
        /* <DEDUP_REMOVED lines=10> */
.L_x_87:
[----:B------:R-:W-:Y:S05]  /*4300*/  BSYNC B1 ;  /* 0x0000000000017941 */ /* 0x000fea0003800000 */
.L_x_86:
[----:B-----5:R-:W-:Y:S01]  /*4310*/  LOP3.LUT R23, R118, 0xffffe000, RZ, 0xc0, !PT ;  /* 0xffffe00076177812 */ /* 0x020fe200078ec0ff */
[----:B------:R-:W-:Y:S04]  /*4320*/  BSSY B1, `(.L_x_88) ;  /* 0x000000f000017945 */ /* 0x000fe80003800000 */
[----:B------:R-:W-:-:S04]  /*4330*/  FMUL R23, R23, R90 ;  /* 0x0000005a17177220 */ /* 0x000fc80000400000 */
[----:B------:R-:W-:-:S05]  /*4340*/  FFMA R23, R84, R22, R23 ;  /* 0x0000001654177223 */ /* 0x000fca0000000017 */
[----:B------:R-:W-:-:S05]  /*4350*/  F2FP.TF32.F32.PACK_B R23, R23 ;  /* 0x00000017ff17723e */ /* 0x000fca00024050ff */
[----:B------:R0:W-:Y:S01]  /*4360*/  @P0 STG.E desc[UR36][R14.64+0xe0], R23 ;  /* 0x0000e0170e000986 */ /* 0x0001e2000c101924 */
[----:B------:R-:W-:-:S05]  /*4370*/  IADD3 R62, P0, R21, R108, RZ ;  /* 0x0000006c153e7210 */ /* 0x000fca0007f1e0ff */
[----:B------:R-:W-:Y:S01]  /*4380*/  IMAD.X R63, R5, 0x1, R109, P0 ;  /* 0x00000001053f7824 */ /* 0x000fe200000e066d */
[----:B------:R-:W-:-:S05]  /*4390*/  IADD3 R64, P0, R21, R108, RZ ;  /* 0x0000006c15407210 */ /* 0x000fca0007f1e0ff */
[----:B------:R-:W-:Y:S01]  /*43a0*/  IMAD.X R65, R5, 0x1, R109, P0 ;  /* 0x0000000105417824 */ /* 0x000fe200000e066d */
[----:B------:R-:W-:-:S05]  /*43b0*/  IADD3 R20, P0, R21, R14, RZ ;  /* 0x0000000e15147210 */ /* 0x000fca0007f1e0ff */
[----:B------:R-:W-:Y:S01]  /*43c0*/  IMAD.X R21, R5, 0x1, R15, P0 ;  /* 0x0000000105157824 */ /* 0x000fe200000e060f */
[----:B------:R-:W-:-:S04]  /*43d0*/  ISETP.GT.AND P0, PT, R4, 0x39, PT ;  /* 0x000000390400780c */ /* 0x000fc80003f04270 */
[----:B------:R-:W-:-:S13]  /*43e0*/  ISETP.GT.AND P3, PT, R3, RZ, P0 ;  /* 0x000000ff0300720c */ /* 0x000fda0000764270 */
[----:B0-----:R-:W-:Y:S05]  /*43f0*/  @!P3 BRA `(.L_x_89) ;  /* 0x000000000004b947 */ /* 0x001fea0003800000 */
[----:B------:R0:W5:Y:S02]  /*4400*/  LDG.E.LTC128B R118, desc[UR36][R8.64+0xe4] ;  /* 0x0000e42408767981 */ /* 0x000164000c1e1920 */
.L_x_89:
[----:B------:R-:W-:Y:S05]  /*4410*/  BSYNC B1 ;  /* 0x0000000000017941 */ /* 0x000fea0003800000 */
.L_x_88:
        /* <DEDUP_REMOVED lines=9> */
.L_x_91:
[----:B------:R-:W-:Y:S05]  /*44b0*/  BSYNC B1 ;  /* 0x0000000000017941 */ /* 0x000fea0003800000 */
.L_x_90:
        /* <DEDUP_REMOVED lines=9> */
.L_x_93:
[----:B------:R-:W-:Y:S05]  /*4550*/  BSYNC B1 ;  /* 0x0000000000017941 */ /* 0x000fea0003800000 */
.L_x_92:
[----:B-----5:R-:W-:-:S05]  /*4560*/  LOP3.LUT R5, R118, 0xffffe000, RZ, 0xc0, !PT ;  /* 0xffffe00076057812 */ /* 0x020fca00078ec0ff */
[----:B------:R-:W-:-:S04]  /*4570*/  FMUL R4, R5, R90 ;  /* 0x0000005a05047220 */ /* 0x000fc80000400000 */
[----:B------:R-:W-:-:S05]  /*4580*/  FFMA R87, R87, R22, R4 ;  /* 0x0000001657577223 */ /* 0x000fca0000000004 */
[----:B------:R-:W-:-:S05]  /*4590*/  F2FP.TF32.F32.PACK_B R87, R87 ;  /* 0x00000057ff57723e */ /* 0x000fca00024050ff */
[----:B------:R0:W-:Y:S01]  /*45a0*/  @P3 STG.E desc[UR36][R58.64+0xe4], R87 ;  /* 0x0000e4573a003986 */ /* 0x0001e2000c101924 */
[----:B------:R-:W-:-:S13]  /*45b0*/  ISETP.GT.AND P3, PT, R3, 0x80, P5 ;  /* 0x000000800300780c */ /* 0x000fda0002f64270 */
[----:B------:R-:W2:Y:S01]  /*45c0*/  @P3 LDG.E.LTC128B R118, desc[UR36][R60.64] ;  /* 0x000000243c763981 */ /* 0x000ea2000c1e1920 */
[----:B------:R-:W-:Y:S01]  /*45d0*/  BSSY B1, `(.L_x_94) ;  /* 0x000000a000017945 */ /* 0x000fe20003800000 */
[----:B--2---:R-:W-:-:S05]  /*45e0*/  LOP3.LUT R5, R118, 0xffffe000, RZ, 0xc0, !PT ;  /* 0xffffe00076057812 */ /* 0x004fca00078ec0ff */
[----:B------:R-:W-:-:S04]  /*45f0*/  FMUL R5, R5, R90 ;  /* 0x0000005a05057220 */ /* 0x000fc80000400000 */
[----:B------:R-:W-:-:S05]  /*4600*/  FFMA R5, R24, R22, R5 ;  /* 0x0000001618057223 */ /* 0x000fca0000000005 */
[----:B------:R-:W-:-:S05]  /*4610*/  F2FP.TF32.F32.PACK_B R5, R5 ;  /* 0x00000005ff05723e */ /* 0x000fca00024050ff */
[----:B------:R0:W-:Y:S01]  /*4620*/  @P3 STG.E desc[UR36][R20.64], R5 ;  /* 0x0000000514003986 */ /* 0x0001e2000c101924 */
[----:B------:R-:W-:-:S04]  /*4630*/  ISETP.NE.AND P3, PT, R119, RZ, PT ;  /* 0x000000ff7700720c */ /* 0x000fc80003f65270 */
[----:B------:R-:W-:-:S13]  /*4640*/  ISETP.GT.AND P3, PT, R3, 0x80, P3 ;  /* 0x000000800300780c */ /* 0x000fda0001f64270 */
[----:B0-----:R-:W-:Y:S05]  /*4650*/  @!P3 BRA `(.L_x_95) ;  /* 0x000000000004b947 */ /* 0x001fea0003800000 */
[----:B------:R0:W5:Y:S02]  /*4660*/  LDG.E.LTC128B R118, desc[UR36][R56.64+0x4] ;  /* 0x0000042438767981 */ /* 0x000164000c1e1920 */
.L_x_95:
[----:B------:R-:W-:Y:S05]  /*4670*/  BSYNC B1 ;  /* 0x0000000000017941 */ /* 0x000fea0003800000 */
.L_x_94:
[----:B-----5:R-:W-:Y:S01]  /*4680*/  LOP3.LUT R5, R118, 0xffffe000, RZ, 0xc0, !PT ;  /* 0xffffe00076057812 */ /* 0x020fe200078ec0ff */
[----:B------:R-:W-:Y:S01]  /*4690*/  BSSY B1, `(.L_x_96) ;  /* 0x000000a000017945 */ /* 0x000fe20003800000 */
[----:B------:R-:W-:-:S03]  /*46a0*/  ISETP.GT.AND P5, PT, R3, 0x88, P5 ;  /* 0x000000880300780c */ /* 0x000fc60002fa4270 */
[----:B------:R-:W-:Y:S01]  /*46b0*/  FMUL R4, R5, R90 ;  /* 0x0000005a05047220 */ /* 0x000fe20000400000 */
[----:B------:R-:W-:-:S03]  /*46c0*/  @P3 IMAD.MOV.U32 R5, RZ, RZ, R21 ;  /* 0x000000ffff053224 */ /* 0x000fc600078e0015 */
[----:B------:R-:W-:Y:S01]  /*46d0*/  FFMA R25, R25, R22, R4 ;  /* 0x0000001619197223 */ /* 0x000fe20000000004 */
[----:B------:R-:W-:-:S04]  /*46e0*/  @P3 IMAD.MOV.U32 R4, RZ, RZ, R20 ;  /* 0x000000ffff043224 */ /* 0x000fc800078e0014 */
[----:B------:R-:W-:-:S05]  /*46f0*/  F2FP.TF32.F32.PACK_B R25, R25 ;  /* 0x00000019ff19723e */ /* 0x000fca00024050ff */
[----:B------:R2:W-:Y:S01]  /*4700*/  @P3 STG.E desc[UR36][R4.64+0x4], R25 ;  /* 0x0000041904003986 */ /* 0x0005e2000c101924 */
[----:B------:R-:W-:Y:S05]  /*4710*/  @!P5 BRA `(.L_x_97) ;  /* 0x000000000004d947 */ /* 0x000fea0003800000 */
[----:B------:R0:W5:Y:S02]  /*4720*/  LDG.E.LTC128B R118, desc[UR36][R10.64] ;  /* 0x000000240a767981 */ /* 0x000164000c1e1920 */
.L_x_97:
[----:B------:R-:W-:Y:S05]  /*4730*/  BSYNC B1 ;  /* 0x0000000000017941 */ /* 0x000fea0003800000 */
.L_x_96:
[----:B--2--5:R-:W-:Y:S01]  /*4740*/  LOP3.LUT R5, R118, 0xffffe000, RZ, 0xc0, !PT ;  /* 0xffffe00076057812 */ /* 0x024fe200078ec0ff */
[----:B------:R-:W-:Y:S01]  /*4750*/  BSSY B1, `(.L_x_98) ;  /* 0x0000009000017945 */ /* 0x000fe20003800000 */
[----:B------:R-:W-:-:S03]  /*4760*/  ISETP.NE.AND P3, PT, R119, RZ, PT ;  /* 0x000000ff7700720c */ /* 0x000fc60003f65270 */
[----:B------:R-:W-:Y:S01]  /*4770*/  FMUL R5, R5, R90 ;  /* 0x0000005a05057220 */ /* 0x000fe20000400000 */
[----:B------:R-:W-:-:S03]  /*4780*/  ISETP.GT.AND P3, PT, R3, 0x88, P3 ;  /* 0x000000880300780c */ /* 0x000fc60001f64270 */
[----:B------:R-:W-:-:S05]  /*4790*/  FFMA R5, R26, R22, R5 ;  /* 0x000000161a057223 */ /* 0x000fca0000000005 */
[----:B------:R-:W-:-:S05]  /*47a0*/  F2FP.TF32.F32.PACK_B R5, R5 ;  /* 0x00000005ff05723e */ /* 0x000fca00024050ff */
[----:B------:R2:W-:Y:S01]  /*47b0*/  @P5 STG.E desc[UR36][R62.64], R5 ;  /* 0x000000053e005986 */ /* 0x0005e2000c101924 */
[----:B------:R-:W-:Y:S05]  /*47c0*/  @!P3 BRA `(.L_x_99) ;  /* 0x000000000004b947 */ /* 0x000fea0003800000 */
[----:B------:R0:W5:Y:S02]  /*47d0*/  LDG.E.LTC128B R118, desc[UR36][R12.64+0x4] ;  /* 0x000004240c767981 */ /* 0x000164000c1e1920 */
.L_x_99:
[----:B------:R-:W-:Y:S05]  /*47e0*/  BSYNC B1 ;  /* 0x0000000000017941 */ /* 0x000fea0003800000 */
.L_x_98:
[----:B--2--5:R-:W-:Y:S01]  /*47f0*/  LOP3.LUT R5, R118, 0xffffe000, RZ, 0xc0, !PT ;  /* 0xffffe00076057812 */ /* 0x024fe200078ec0ff */
[----:B------:R-:W-:Y:S01]  /*4800*/  BSSY B1, `(.L_x_100) ;  /* 0x0000009000017945 */ /* 0x000fe20003800000 */
[----:B------:R-:W-:-:S03]  /*4810*/  ISETP.NE.AND P5, PT, R120, RZ, PT ;  /* 0x000000ff7800720c */ /* 0x000fc60003fa5270 */
[----:B------:R-:W-:-:S04]  /*4820*/  FMUL R4, R5, R90 ;  /* 0x0000005a05047220 */ /* 0x000fc80000400000 */
[----:B------:R-:W-:-:S05]  /*4830*/  FFMA R27, R27, R22, R4 ;  /* 0x000000161b1b7223 */ /* 0x000fca0000000004 */
[----:B------:R-:W-:-:S05]  /*4840*/  F2FP.TF32.F32.PACK_B R27, R27 ;  /* 0x0000001bff1b723e */ /* 0x000fca00024050ff */
[----:B------:R2:W-:Y:S01]  /*4850*/  @P3 STG.E desc[UR36][R64.64+0x4], R27 ;  /* 0x0000041b40003986 */ /* 0x0005e2000c101924 */
[----:B------:R-:W-:-:S13]  /*4860*/  ISETP.GT.AND P3, PT, R3, 0x80, P5 ;  /* 0x000000800300780c */ /* 0x000fda0002f64270 */
[----:B--2---:R-:W-:Y:S05]  /*4870*/  @!P3 BRA `(.L_x_101) ;  /* 0x000000000004b947 */ /* 0x004fea0003800000 */
[----:B------:R2:W5:Y:S02]  /*4880*/  LDG.E.LTC128B R118, desc[UR36][R56.64+0x20] ;  /* 0x0000202438767981 */ /* 0x000564000c1e1920 */
.L_x_101:
[----:B------:R-:W-:Y:S05]  /*4890*/  BSYNC B1 ;  /* 0x0000000000017941 */ /* 0x000fea0003800000 */
.L_x_100:
[----:B-----5:R-:W-:Y:S01]  /*48a0*/  LOP3.LUT R5, R118, 0xffffe000, RZ, 0xc0, !PT ;  /* 0xffffe00076057812 */ /* 0x020fe200078ec0ff */
[----:B------:R-:W-:Y:S01]  /*48b0*/  @P3 IMAD.MOV.U32 R4, RZ, RZ, R20 ;  /* 0x000000ffff043224 */ /* 0x000fe200078e0014 */
[----:B------:R-:W-:Y:S01]  /*48c0*/  ISETP.NE.AND P5, PT, R121, RZ, PT ;  /* 0x000000ff7900720c */ /* 0x000fe20003fa5270 */
[----:B------:R-:W-:Y:S02]  /*48d0*/  BSSY B1, `(.L_x_102) ;  /* 0x0000009000017945 */ /* 0x000fe40003800000 */
[----:B------:R-:W-:-:S04]  /*48e0*/  FMUL R5, R5, R90 ;  /* 0x0000005a05057220 */ /* 0x000fc80000400000 */
[----:B-1-3--:R-:W-:Y:S01]  /*48f0*/  FFMA R9, R28, R22, R5 ;  /* 0x000000161c097223 */ /* 0x00afe20000000005 */
[----:B------:R-:W-:-:S04]  /*4900*/  @P3 IMAD.MOV.U32 R5, RZ, RZ, R21 ;  /* 0x000000ffff053224 */ /* 0x000fc800078e0015 */
[----:B------:R-:W-:-:S05]  /*4910*/  F2FP.TF32.F32.PACK_B R9, R9 ;  /* 0x00000009ff09723e */ /* 0x000fca00024050ff */
[----:B------:R1:W-:Y:S01]  /*4920*/  @P3 STG.E desc[UR36][R4.64+0x20], R9 ;  /* 0x0000200904003986 */ /* 0x0003e2000c101924 */
[----:B------:R-:W-:-:S13]  /*4930*/  ISETP.GT.AND P3, PT, R3, 0x80, P5 ;  /* 0x000000800300780c */ /* 0x000fda0002f64270 */
[----:B-1----:R-:W-:Y:S05]  /*4940*/  @!P3 BRA `(.L_x_103) ;  /* 0x000000000004b947 */ /* 0x002fea0003800000 */
[----:B------:R1:W5:Y:S02]  /*4950*/  LDG.E.LTC128B R118, desc[UR36][R56.64+0x24] ;  /* 0x0000242438767981 */ /* 0x000364000c1e1920 */
.L_x_103:
[----:B------:R-:W-:Y:S05]  /*4960*/  BSYNC B1 ;  /* 0x0000000000017941 */ /* 0x000fea0003800000 */
.L_x_102:
[----:B-----5:R-:W-:Y:S01]  /*4970*/  LOP3.LUT R5, R118, 0xffffe000, RZ, 0xc0, !PT ;  /* 0xffffe00076057812 */ /* 0x020fe200078ec0ff */
[----:B------:R-:W-:Y:S04]  /*4980*/  BSSY B1, `(.L_x_104) ;  /* 0x000000b000017945 */ /* 0x000fe80003800000 */
[----:B------:R-:W-:Y:S01]  /*4990*/  FMUL R4, R5, R90 ;  /* 0x0000005a05047220 */ /* 0x000fe20000400000 */
[----:B------:R-:W-:-:S03]  /*49a0*/  @P3 IMAD.MOV.U32 R5, RZ, RZ, R21 ;  /* 0x000000ffff053224 */ /* 0x000fc600078e0015 */
[----:B------:R-:W-:Y:S01]  /*49b0*/  FFMA R29, R29, R22, R4 ;  /* 0x000000161d1d7223 */ /* 0x000fe20000000004 */
[----:B------:R-:W-:-:S04]  /*49c0*/  @P3 IMAD.MOV.U32 R4, RZ, RZ, R20 ;  /* 0x000000ffff043224 */ /* 0x000fc800078e0014 */
[----:B------:R-:W-:-:S05]  /*49d0*/  F2FP.TF32.F32.PACK_B R29, R29 ;  /* 0x0000001dff1d723e */ /* 0x000fca00024050ff */
[----:B------:R3:W-:Y:S01]  /*49e0*/  @P3 STG.E desc[UR36][R4.64+0x24], R29 ;  /* 0x0000241d04003986 */ /* 0x0007e2000c101924 */
[----:B------:R-:W-:-:S04]  /*49f0*/  ISETP.NE.AND P3, PT, R120, RZ, PT ;  /* 0x000000ff7800720c */ /* 0x000fc80003f65270 */
[----:B------:R-:W-:-:S13]  /*4a00*/  ISETP.GT.AND P3, PT, R3, 0x88, P3 ;  /* 0x000000880300780c */ /* 0x000fda0001f64270 */
[----:B---3--:R-:W-:Y:S05]  /*4a10*/  @!P3 BRA `(.L_x_105) ;  /* 0x000000000004b947 */ /* 0x008fea0003800000 */
[----:B------:R3:W5:Y:S02]  /*4a20*/  LDG.E.LTC128B R118, desc[UR36][R12.64+0x20] ;  /* 0x000020240c767981 */ /* 0x000764000c1e1920 */
.L_x_105:
[----:B------:R-:W-:Y:S05]  /*4a30*/  BSYNC B1 ;  /* 0x0000000000017941 */ /* 0x000fea0003800000 */
.L_x_104:
        /* <DEDUP_REMOVED lines=9> */
.L_x_107:
[----:B------:R-:W-:Y:S05]  /*4ad0*/  BSYNC B1 ;  /* 0x0000000000017941 */ /* 0x000fea0003800000 */
.L_x_106:
[----:B-----5:R-:W-:Y:S01]  /*4ae0*/  LOP3.LUT R5, R118, 0xffffe000, RZ, 0xc0, !PT ;  /* 0xffffe00076057812 */ /* 0x020fe200078ec0ff */
[----:B------:R-:W-:Y:S01]  /*4af0*/  BSSY B1, `(.L_x_108) ;  /* 0x000000b000017945 */ /* 0x000fe20003800000 */
[----:B------:R-:W-:-:S03]  /*4b00*/  ISETP.NE.AND P5, PT, R104, RZ, PT ;  /* 0x000000ff6800720c */ /* 0x000fc60003fa5270 */
[----:B------:R-:W-:Y:S01]  /*4b10*/  FMUL R4, R5, R90 ;  /* 0x0000005a05047220 */ /* 0x000fe20000400000 */
[----:B------:R-:W-:-:S03]  /*4b20*/  @P3 IMAD.MOV.U32 R5, RZ, RZ, R7 ;  /* 0x000000ffff053224 */ /* 0x000fc600078e0007 */
[----:B------:R-:W-:Y:S01]  /*4b30*/  FFMA R31, R31, R22, R4 ;  /* 0x000000161f1f7223 */ /* 0x000fe20000000004 */
[----:B------:R-:W-:-:S04]  /*4b40*/  @P3 IMAD.MOV.U32 R4, RZ, RZ, R6 ;  /* 0x000000ffff043224 */ /* 0x000fc800078e0006 */
[----:B------:R-:W-:-:S05]  /*4b50*/  F2FP.TF32.F32.PACK_B R31, R31 ;  /* 0x0000001fff1f723e */ /* 0x000fca00024050ff */
[----:B------:R0:W-:Y:S01]  /*4b60*/  @P3 STG.E desc[UR36][R4.64+0x24], R31 ;  /* 0x0000241f04003986 */ /* 0x0001e2000c101924 */
[----:B------:R-:W-:-:S13]  /*4b70*/  ISETP.GT.AND P3, PT, R3, 0x80, P5 ;  /* 0x000000800300780c */ /* 0x000fda0002f64270 */
[----:B0-----:R-:W-:Y:S05]  /*4b80*/  @!P3 BRA `(.L_x_109) ;  /* 0x000000000004b947 */ /* 0x001fea0003800000 */
[----:B------:R0:W5:Y:S02]  /*4b90*/  LDG.E.LTC128B R118, desc[UR36][R56.64+0x40] ;  /* 0x0000402438767981 */ /* 0x000164000c1e1920 */
.L_x_109:
[----:B------:R-:W-:Y:S05]  /*4ba0*/  BSYNC B1 ;  /* 0x0000000000017941 */ /* 0x000fea0003800000 */
.L_x_108:
[----:B-----5:R-:W-:Y:S01]  /*4bb0*/  LOP3.LUT R5, R118, 0xffffe000, RZ, 0xc0, !PT ;  /* 0xffffe00076057812 */ /* 0x020fe200078ec0ff */
[----:B------:R-:W-:Y:S01]  /*4bc0*/  @P3 IMAD.MOV.U32 R4, RZ, RZ, R20 ;  /* 0x000000ffff043224 */ /* 0x000fe200078e0014 */
[----:B------:R-:W-:Y:S01]  /*4bd0*/  ISETP.NE.AND P5, PT, R105, RZ, PT ;  /* 0x000000ff6900720c */ /* 0x000fe20003fa5270 */
[----:B------:R-:W-:Y:S02]  /*4be0*/  BSSY B1, `(.L_x_110) ;  /* 0x0000009000017945 */ /* 0x000fe40003800000 */
[----:B------:R-:W-:-:S04]  /*4bf0*/  FMUL R5, R5, R90 ;  /* 0x0000005a05057220 */ /* 0x000fc80000400000 */
[----:B------:R-:W-:Y:S01]  /*4c00*/  FFMA R9, R32, R22, R5 ;  /* 0x0000001620097223 */ /* 0x000fe20000000005 */
[----:B------:R-:W-:-:S04]  /*4c10*/  @P3 IMAD.MOV.U32 R5, RZ, RZ, R21 ;  /* 0x000000ffff053224 */ /* 0x000fc800078e0015 */
[----:B------:R-:W-:-:S05]  /*4c20*/  F2FP.TF32.F32.PACK_B R9, R9 ;  /* 0x00000009ff09723e */ /* 0x000fca00024050ff */
[----:B------:R0:W-:Y:S01]  /*4c30*/  @P3 STG.E desc[UR36][R4.64+0x40], R9 ;  /* 0x0000400904003986 */ /* 0x0001e2000c101924 */
[----:B------:R-:W-:-:S13]  /*4c40*/  ISETP.GT.AND P3, PT, R3, 0x80, P5 ;  /* 0x000000800300780c */ /* 0x000fda0002f64270 */
[----:B0-----:R-:W-:Y:S05]  /*4c50*/  @!P3 BRA `(.L_x_111) ;  /* 0x000000000004b947 */ /* 0x001fea0003800000 */
[----:B------:R0:W5:Y:S02]  /*4c60*/  LDG.E.LTC128B R118, desc[UR36][R56.64+0x44] ;  /* 0x0000442438767981 */ /* 0x000164000c1e1920 */
.L_x_111:
[----:B------:R-:W-:Y:S05]  /*4c70*/  BSYNC B1 ;  /* 0x0000000000017941 */ /* 0x000fea0003800000 */
.L_x_110:
        /* <DEDUP_REMOVED lines=10> */
[----:B0-----:R-:W-:Y:S05]  /*4d20*/  @!P3 BRA `(.L_x_113) ;  /* 0x000000000004b947 */ /* 0x001fea0003800000 */
[----:B------:R0:W5:Y:S02]  /*4d30*/  LDG.E.LTC128B R118, desc[UR36][R12.64+0x40] ;  /* 0x000040240c767981 */ /* 0x000164000c1e1920 */
.L_x_113:
[----:B------:R-:W-:Y:S05]  /*4d40*/  BSYNC B1 ;  /* 0x0000000000017941 */ /* 0x000fea0003800000 */
.L_x_112:
[----:B-----5:R-:W-:Y:S01]  /*4d50*/  LOP3.LUT R5, R118, 0xffffe000, RZ, 0xc0, !PT ;  /* 0xffffe00076057812 */ /* 0x020fe200078ec0ff */
[----:B------:R-:W-:Y:S01]  /*4d60*/  @P3 IMAD.MOV.U32 R4, RZ, RZ, R6 ;  /* 0x000000ffff043224 */ /* 0x000fe200078e0006 */
[----:B------:R-:W-:Y:S03]  /*4d70*/  BSSY B1, `(.L_x_114) ;  /* 0x0000009000017945 */ /* 0x000fe60003800000 */
        /* <DEDUP_REMOVED lines=8> */
.L_x_115:
[----:B------:R-:W-:Y:S05]  /*4e00*/  BSYNC B1 ;  /* 0x0000000000017941 */ /* 0x000fea0003800000 */
.L_x_114:
        /* <DEDUP_REMOVED lines=12> */
.L_x_117:
[----:B------:R-:W-:Y:S05]  /*4ed0*/  BSYNC B1 ;  /* 0x0000000000017941 */ /* 0x000fea0003800000 */
.L_x_116:
        /* <DEDUP_REMOVED lines=12> */
.L_x_119:
[----:B------:R-:W-:Y:S05]  /*4fa0*/  BSYNC B1 ;  /* 0x0000000000017941 */ /* 0x000fea0003800000 */
.L_x_118:
        /* <DEDUP_REMOVED lines=12> */
.L_x_121:
[----:B------:R-:W-:Y:S05]  /*5070*/  BSYNC B1 ;  /* 0x0000000000017941 */ /* 0x000fea0003800000 */
.L_x_120:
        /* <DEDUP_REMOVED lines=11> */
.L_x_123:
[----:B------:R-:W-:Y:S05]  /*5130*/  BSYNC B1 ;  /* 0x0000000000017941 */ /* 0x000fea0003800000 */
.L_x_122:
        /* <DEDUP_REMOVED lines=12> */
.L_x_125:
[----:B------:R-:W-:Y:S05]  /*5200*/  BSYNC B1 ;  /* 0x0000000000017941 */ /* 0x000fea0003800000 */
.L_x_124:
        /* <DEDUP_REMOVED lines=12> */
.L_x_127:
[----:B------:R-:W-:Y:S05]  /*52d0*/  BSYNC B1 ;  /* 0x0000000000017941 */ /* 0x000fea0003800000 */
.L_x_126:
        /* <DEDUP_REMOVED lines=12> */
.L_x_129:
[----:B------:R-:W-:Y:S05]  /*53a0*/  BSYNC B1 ;  /* 0x0000000000017941 */ /* 0x000fea0003800000 */
.L_x_128:
        /* <DEDUP_REMOVED lines=11> */
.L_x_131:
[----:B------:R-:W-:Y:S05]  /*5460*/  BSYNC B1 ;  /* 0x0000000000017941 */ /* 0x000fea0003800000 */
.L_x_130:
        /* <DEDUP_REMOVED lines=12> */
.L_x_133:
[----:B------:R-:W-:Y:S05]  /*5530*/  BSYNC B1 ;  /* 0x0000000000017941 */ /* 0x000fea0003800000 */
.L_x_132:
        /* <DEDUP_REMOVED lines=11> */
.L_x_135:
[----:B------:R-:W-:Y:S05]  /*55f0*/  BSYNC B1 ;  /* 0x0000000000017941 */ /* 0x000fea0003800000 */
.L_x_134:
        /* <DEDUP_REMOVED lines=11> */
.L_x_137:
[----:B------:R-:W-:Y:S05]  /*56b0*/  BSYNC B1 ;  /* 0x0000000000017941 */ /* 0x000fea0003800000 */
.L_x_136:
        /* <DEDUP_REMOVED lines=11> */
.L_x_139:
[----:B------:R-:W-:Y:S05]  /*5770*/  BSYNC B1 ;  /* 0x0000000000017941 */ /* 0x000fea0003800000 */
.L_x_138:
        /* <DEDUP_REMOVED lines=11> */
.L_x_141:
[----:B------:R-:W-:Y:S05]  /*5830*/  BSYNC B1 ;  /* 0x0000000000017941 */ /* 0x000fea0003800000 */
.L_x_140:
        /* <DEDUP_REMOVED lines=11> */
.L_x_143:
[----:B------:R-:W-:Y:S05]  /*58f0*/  BSYNC B1 ;  /* 0x0000000000017941 */ /* 0x000fea0003800000 */
.L_x_142:
        /* <DEDUP_REMOVED lines=11> */
.L_x_145:
[----:B------:R-:W-:Y:S05]  /*59b0*/  BSYNC B1 ;  /* 0x0000000000017941 */ /* 0x000fea0003800000 */
.L_x_144:
[----:B0----5:R-:W-:Y:S01]  /*59c0*/  LOP3.LUT R5, R118, 0xffffe000, RZ, 0xc0, !PT ;  /* 0xffffe00076057812 */ /* 0x021fe200078ec0ff */
[----:B------:R-:W-:Y:S01]  /*59d0*/  @P6 IMAD.MOV.U32 R4, RZ, RZ, R6 ;  /* 0x000000ffff046224 */ /* 0x000fe200078e0006 */
[----:B------:R-:W-:Y:S01]  /*59e0*/  ISETP.GT.AND P2, PT, R3, 0x88, P2 ;  /* 0x000000880300780c */ /* 0x000fe20001744270 */
[----:B------:R-:W-:Y:S02]  /*59f0*/  BSSY B1, `(.L_x_146) ;  /* 0x0000008000017945 */ /* 0x000fe40003800000 */
[----:B------:R-:W-:-:S04]  /*5a00*/  FMUL R5, R5, R90 ;  /* 0x0000005a05057220 */ /* 0x000fc80000400000 */
[----:B------:R-:W-:Y:S01]  /*5a10*/  FFMA R9, R50, R22, R5 ;  /* 0x0000001632097223 */ /* 0x000fe20000000005 */
[----:B------:R-:W-:-:S04]  /*5a20*/  @P6 IMAD.MOV.U32 R5, RZ, RZ, R7 ;  /* 0x000000ffff056224 */ /* 0x000fc800078e0007 */
[----:B------:R-:W-:-:S05]  /*5a30*/  F2FP.TF32.F32.PACK_B R9, R9 ;  /* 0x00000009ff09723e */ /* 0x000fca00024050ff */
[----:B------:R0:W-:Y:S01]  /*5a40*/  @P6 STG.E desc[UR36][R4.64+0xc0], R9 ;  /* 0x0000c00904006986 */ /* 0x0001e2000c101924 */
[----:B------:R-:W-:Y:S05]  /*5a50*/  @!P2 BRA `(.L_x_147) ;  /* 0x000000000004a947 */ /* 0x000fea0003800000 */
[----:B------:R0:W5:Y:S02]  /*5a60*/  LDG.E.LTC128B R118, desc[UR36][R12.64+0xc4] ;  /* 0x0000c4240c767981 */ /* 0x000164000c1e1920 */
.L_x_147:
[----:B------:R-:W-:Y:S05]  /*5a70*/  BSYNC B1 ;  /* 0x0000000000017941 */ /* 0x000fea0003800000 */
.L_x_146:
[----:B0----5:R-:W-:Y:S01]  /*5a80*/  LOP3.LUT R5, R118, 0xffffe000, RZ, 0xc0, !PT ;  /* 0xffffe00076057812 */ /* 0x021fe200078ec0ff */
        /* <DEDUP_REMOVED lines=10> */
.L_x_149:
[----:B------:R-:W-:Y:S05]  /*5b30*/  BSYNC B1 ;  /* 0x0000000000017941 */ /* 0x000fea0003800000 */
.L_x_148:
        /* <DEDUP_REMOVED lines=11> */
.L_x_151:
[----:B------:R-:W-:Y:S05]  /*5bf0*/  BSYNC B1 ;  /* 0x0000000000017941 */ /* 0x000fea0003800000 */
.L_x_150:
[----:B0----5:R-:W-:Y:S01]  /*5c00*/  LOP3.LUT R5, R118, 0xffffe000, RZ, 0xc0, !PT ;  /* 0xffffe00076057812 */ /* 0x021fe200078ec0ff */
[----:B------:R-:W-:Y:S01]  /*5c10*/  BSSY B1, `(.L_x_152) ;  /* 0x0000008000017945 */ /* 0x000fe20003800000 */
[----:B------:R-:W-:-:S03]  /*5c20*/  ISETP.GT.AND P1, PT, R3, 0x88, P1 ;  /* 0x000000880300780c */ /* 0x000fc60000f24270 */
[----:B------:R-:W-:-:S04]  /*5c30*/  FMUL R4, R5, R90 ;  /* 0x0000005a05047220 */ /* 0x000fc80000400000 */
[----:B------:R-:W-:-:S05]  /*5c40*/  FFMA R53, R53, R22, R4 ;  /* 0x0000001635357223 */ /* 0x000fca0000000004 */
[----:B------:R-:W-:-:S05]  /*5c50*/  F2FP.TF32.F32.PACK_B R53, R53 ;  /* 0x00000035ff35723e */ /* 0x000fca00024050ff */
[----:B------:R0:W-:Y:S01]  /*5c60*/  @P2 STG.E desc[UR36][R20.64+0xe4], R53 ;  /* 0x0000e43514002986 */ /* 0x0001e2000c101924 */
[----:B------:R-:W-:Y:S05]  /*5c70*/  @!P1 BRA `(.L_x_153) ;  /* 0x0000000000049947 */ /* 0x000fea0003800000 */
[----:B------:R0:W5:Y:S02]  /*5c80*/  LDG.E.LTC128B R118, desc[UR36][R12.64+0xe0] ;  /* 0x0000e0240c767981 */ /* 0x000164000c1e1920 */
.L_x_153:
[----:B------:R-:W-:Y:S05]  /*5c90*/  BSYNC B1 ;  /* 0x0000000000017941 */ /* 0x000fea0003800000 */
.L_x_152:
[----:B-----5:R-:W-:Y:S01]  /*5ca0*/  LOP3.LUT R5, R118, 0xffffe000, RZ, 0xc0, !PT ;  /* 0xffffe00076057812 */ /* 0x020fe200078ec0ff */
        /* <DEDUP_REMOVED lines=10> */
.L_x_155:
[----:B------:R-:W-:Y:S05]  /*5d50*/  BSYNC B1 ;  /* 0x0000000000017941 */ /* 0x000fea0003800000 */
.L_x_154:
[----:B------:R-:W-:Y:S05]  /*5d60*/  @!P0 BRA `(.L_x_156) ;  /* 0x0000001400688947 */ /* 0x000fea0003800000 */
[----:B-----5:R-:W-:-:S05]  /*5d70*/  LOP3.LUT R3, R118, 0xffffe000, RZ, 0xc0, !PT ;  /* 0xffffe00076037812 */ /* 0x020fca00078ec0ff */
[----:B0-----:R-:W-:-:S04]  /*5d80*/  FMUL R4, R3, R90 ;  /* 0x0000005a03047220 */ /* 0x001fc80000400000 */
[----:B------:R-:W-:-:S05]  /*5d90*/  FFMA R55, R55, R22, R4 ;  /* 0x0000001637377223 */ /* 0x000fca0000000004 */
[----:B------:R-:W-:-:S05]  /*5da0*/  F2FP.TF32.F32.PACK_B R55, R55 ;  /* 0x00000037ff37723e */ /* 0x000fca00024050ff */
[----:B------:R0:W-:Y:S01]  /*5db0*/  STG.E desc[UR36][R6.64+0xe4], R55 ;  /* 0x0000e43706007986 */ /* 0x0001e2000c101924 */
[----:B------:R-:W-:Y:S05]  /*5dc0*/  BRA `(.L_x_156) ;  /* 0x0000001400507947 */ /* 0x000fea0003800000 */
.L_x_33:
[----:B------:R-:W-:Y:S01]  /*5dd0*/  ISETP.GT.AND P4, PT, R4, 0x1, PT ;  /* 0x000000010400780c */ /* 0x000fe20003f84270 */
[----:B------:R-:W-:Y:S01]  /*5de0*/  ULDC.64 UR4, c[0x0][0x5c0] ;  /* 0x0001700000047ab9 */ /* 0x000fe20000000a00 */
[-C--:B------:R-:W-:Y:S01]  /*5df0*/  FMUL R5, R56, R22.reuse ;  /* 0x0000001638057220 */ /* 0x080fe20000400000 */
[C---:B------:R-:W-:Y:S01]  /*5e00*/  LEA R8, P2, R102.reuse, UR4, 0x2 ;  /* 0x0000000466087c11 */ /* 0x040fe2000f8410ff */
[-C--:B------:R-:W-:Y:S01]  /*5e10*/  FMUL R57, R57, R22.reuse ;  /* 0x0000001639397220 */ /* 0x080fe20000400000 */
[----:B------:R-:W-:Y:S01]  /*5e20*/  ISETP.GT.AND P1, PT, R3, RZ, P4 ;  /* 0x000000ff0300720c */ /* 0x000fe20002724270 */
[----:B------:R-:W-:Y:S01]  /*5e30*/  IMAD.SHL.U32 R15, R91, 0x4, RZ ;  /* 0x000000045b0f7824 */ /* 0x000fe200078e00ff */
[----:B------:R-:W-:Y:S01]  /*5e40*/  LEA.HI.X R9, R102, UR5, R115, 0x2, P2 ;  /* 0x0000000566097c11 */ /* 0x000fe200090f1473 */
[----:B------:R-:W-:Y:S01]  /*5e50*/  IMAD.SHL.U32 R103, R92, 0x4, RZ ;  /* 0x000000045c677824 */ /* 0x000fe200078e00ff */
[----:B------:R-:W-:Y:S01]  /*5e60*/  F2FP.TF32.F32.PACK_B R5, R5 ;  /* 0x00000005ff05723e */ /* 0x000fe200024050ff */
[-C--:B------:R-:W-:Y:S01]  /*5e70*/  FMUL R13, R58, R22.reuse ;  /* 0x000000163a0d7220 */ /* 0x080fe20000400000 */
[----:B------:R-:W-:Y:S01]  /*5e80*/  F2FP.TF32.F32.PACK_B R57, R57 ;  /* 0x00000039ff39723e */ /* 0x000fe200024050ff */
[-C--:B------:R-:W-:Y:S01]  /*5e90*/  FMUL R59, R59, R22.reuse ;  /* 0x000000163b3b7220 */ /* 0x080fe20000400000 */
[----:B------:R-:W-:Y:S01]  /*5ea0*/  SHF.L.U64.HI R7, R91, 0x2, R94 ;  /* 0x000000025b077819 */ /* 0x000fe2000001025e */
[----:B------:R0:W-:Y:S01]  /*5eb0*/  @P0 STG.E desc[UR36][R8.64], R5 ;  /* 0x0000000508000986 */ /* 0x0001e2000c101924 */
[----:B------:R-:W-:Y:S01]  /*5ec0*/  ISETP.GT.AND P0, PT, R3, 0x8, P5 ;  /* 0x000000080300780c */ /* 0x000fe20002f04270 */
[----:B------:R-:W-:Y:S01]  /*5ed0*/  FMUL R61, R61, R22 ;  /* 0x000000163d3d7220 */ /* 0x000fe20000400000 */
[----:B------:R-:W-:Y:S01]  /*5ee0*/  SHF.L.U64.HI R23, R92, 0x2, R93 ;  /* 0x000000025c177819 */ /* 0x000fe2000001025d */
[----:B------:R-:W-:Y:S01]  /*5ef0*/  @P1 STG.E desc[UR36][R8.64+0x4], R57 ;  /* 0x0000043908001986 */ /* 0x000fe2000c101924 */
[----:B------:R-:W-:Y:S01]  /*5f00*/  IADD3 R10, P1, R15, R8, RZ ;  /* 0x000000080f0a7210 */ /* 0x000fe20007f3e0ff */
[-C--:B------:R-:W-:Y:S01]  /*5f10*/  FMUL R63, R63, R22.reuse ;  /* 0x000000163f3f7220 */ /* 0x080fe20000400000 */
[----:B------:R-:W-:Y:S01]  /*5f20*/  F2FP.TF32.F32.PACK_B R13, R13 ;  /* 0x0000000dff0d723e */ /* 0x000fe200024050ff */
[----:B------:R-:W-:Y:S01]  /*5f30*/  FMUL R65, R65, R22 ;  /* 0x0000001641417220 */ /* 0x000fe20000400000 */
[----:B------:R-:W-:Y:S01]  /*5f40*/  ISETP.GT.AND P3, PT, R4, 0x8, PT ;  /* 0x000000080400780c */ /* 0x000fe20003f64270 */
[----:B------:R-:W-:Y:S01]  /*5f50*/  IMAD.X R11, R7, 0x1, R9, P1 ;  /* 0x00000001070b7824 */ /* 0x000fe200008e0609 */
[----:B------:R-:W-:Y:S01]  /*5f60*/  IADD3 R6, P1, P2, R103, R8, R15 ;  /* 0x0000000867067210 */ /* 0x000fe20007a3e00f */
[-C--:B0-----:R-:W-:Y:S01]  /*5f70*/  FMUL R5, R60, R22.reuse ;  /* 0x000000163c057220 */ /* 0x081fe20000400000 */
[----:B------:R-:W-:Y:S01]  /*5f80*/  F2FP.TF32.F32.PACK_B R59, R59 ;  /* 0x0000003bff3b723e */ /* 0x000fe200024050ff */
[-C--:B------:R-:W-:Y:S01]  /*5f90*/  FMUL R67, R67, R22.reuse ;  /* 0x0000001643437220 */ /* 0x080fe20000400000 */
[----:B------:R-:W-:Y:S01]  /*5fa0*/  IADD3.X R7, R23, R9, R7, P1, P2 ;  /* 0x0000000917077210 */ /* 0x000fe20000fe4407 */
[----:B------:R0:W-:Y:S01]  /*5fb0*/  @P0 STG.E desc[UR36][R10.64], R13 ;  /* 0x0000000d0a000986 */ /* 0x0001e2000c101924 */
[----:B------:R-:W-:Y:S01]  /*5fc0*/  ISETP.GT.AND P1, PT, R3, 0x8, P4 ;  /* 0x000000080300780c */ /* 0x000fe20002724270 */
[-C--:B------:R-:W-:Y:S01]  /*5fd0*/  FMUL R69, R69, R22.reuse ;  /* 0x0000001645457220 */ /* 0x080fe20000400000 */
[----:B------:R-:W-:Y:S01]  /*5fe0*/  ISETP.GT.AND P0, PT, R3, RZ, P3 ;  /* 0x000000ff0300720c */ /* 0x000fe20001f04270 */
[-C--:B------:R-:W-:Y:S01]  /*5ff0*/  FMUL R71, R71, R22.reuse ;  /* 0x0000001647477220 */ /* 0x080fe20000400000 */
[----:B------:R-:W-:Y:S01]  /*6000*/  F2FP.TF32.F32.PACK_B R5, R5 ;  /* 0x00000005ff05723e */ /* 0x000fe200024050ff */
[-C--:B------:R-:W-:Y:S01]  /*6010*/  FMUL R73, R73, R22.reuse ;  /* 0x0000001649497220 */ /* 0x080fe20000400000 */
[----:B------:R-:W-:Y:S01]  /*6020*/  ISETP.GT.AND P2, PT, R4, 0x9, PT ;  /* 0x000000090400780c */ /* 0x000fe20003f44270 */
[-C--:B------:R-:W-:Y:S01]  /*6030*/  FMUL R75, R75, R22.reuse ;  /* 0x000000164b4b7220 */ /* 0x080fe20000400000 */
[----:B------:R-:W-:Y:S01]  /*6040*/  F2FP.TF32.F32.PACK_B R61, R61 ;  /* 0x0000003dff3d723e */ /* 0x000fe200024050ff */
[-C--:B------:R-:W-:Y:S01]  /*6050*/  FMUL R77, R77, R22.reuse ;  /* 0x000000164d4d7220 */ /* 0x080fe20000400000 */
[----:B------:R-:W-:Y:S01]  /*6060*/  F2FP.TF32.F32.PACK_B R63, R63 ;  /* 0x0000003fff3f723e */ /* 0x000fe200024050ff */
[-C--:B0-----:R-:W-:Y:S01]  /*6070*/  FMUL R13, R62, R22.reuse ;  /* 0x000000163e0d7220 */ /* 0x081fe20000400000 */
[----:B------:R-:W-:Y:S01]  /*6080*/  F2FP.TF32.F32.PACK_B R65, R65 ;  /* 0x00000041ff41723e */ /* 0x000fe200024050ff */
[----:B------:R-:W-:Y:S01]  /*6090*/  @P1 STG.E desc[UR36][R10.64+0x4], R59 ;  /* 0x0000043b0a001986 */ /* 0x000fe2000c101924 */
[----:B------:R-:W-:Y:S01]  /*60a0*/  ISETP.GT.AND P1, PT, R4, 0x11, PT ;  /* 0x000000110400780c */ /* 0x000fe20003f24270 */
[-C--:B------:R-:W-:Y:S01]  /*60b0*/  FMUL R79, R79, R22.reuse ;  /* 0x000000164f4f7220 */ /* 0x080fe20000400000 */
[----:B------:R-:W-:Y:S01]  /*60c0*/  F2FP.TF32.F32.PACK_B R13, R13 ;  /* 0x0000000dff0d723e */ /* 0x000fe200024050ff */
[----:B------:R0:W-:Y:S01]  /*60d0*/  @P0 STG.E desc[UR36][R8.64+0x20], R5 ;  /* 0x0000200508000986 */ /* 0x0001e2000c101924 */
[----:B------:R-:W-:Y:S01]  /*60e0*/  ISETP.GT.AND P0, PT, R3, RZ, P2 ;  /* 0x000000ff0300720c */ /* 0x000fe20001704270 */
[-C--:B------:R-:W-:Y:S01]  /*60f0*/  FMUL R81, R81, R22.reuse ;  /* 0x0000001651517220 */ /* 0x080fe20000400000 */
[----:B------:R-:W-:Y:S01]  /*6100*/  F2FP.TF32.F32.PACK_B R67, R67 ;  /* 0x00000043ff43723e */ /* 0x000fe200024050ff */
        /* <DEDUP_REMOVED lines=8> */
[-C--:B0-----:R-:W-:Y:S01]  /*6190*/  FMUL R5, R64, R22.reuse ;  /* 0x0000001640057220 */ /* 0x081fe20000400000 */
[C---:B------:R-:W-:Y:S01]  /*61a0*/  ISETP.GT.AND P4, PT, R4.reuse, 0x29, PT ;  /* 0x000000290400780c */ /* 0x040fe20003f84270 */
[----:B------:R-:W-:Y:S01]  /*61b0*/  @P0 STG.E desc[UR36][R8.64+0x24], R61 ;  /* 0x0000243d08000986 */ /* 0x000fe2000c101924 */
[----:B------:R-:W-:Y:S01]  /*61c0*/  ISETP.GT.AND P0, PT, R3, 0x8, P3 ;  /* 0x000000080300780c */ /* 0x000fe20001f04270 */
[-C--:B------:R-:W-:Y:S01]  /*61d0*/  FMUL R27, R27, R22.reuse ;  /* 0x000000161b1b7220 */ /* 0x080fe20000400000 */
[----:B------:R-:W-:Y:S01]  /*61e0*/  F2FP.TF32.F32.PACK_B R5, R5 ;  /* 0x00000005ff05723e */ /* 0x000fe200024050ff */
[-C--:B------:R-:W-:Y:S01]  /*61f0*/  FMUL R29, R29, R22.reuse ;  /* 0x000000161d1d7220 */ /* 0x080fe20000400000 */
[----:B------:R-:W-:Y:S01]  /*6200*/  F2FP.TF32.F32.PACK_B R77, R77 ;  /* 0x0000004dff4d723e */ /* 0x000fe200024050ff */
[-C--:B------:R-:W-:Y:S01]  /*6210*/  FMUL R31, R31, R22.reuse ;  /* 0x000000161f1f7220 */ /* 0x080fe20000400000 */
[----:B------:R-:W-:Y:S01]  /*6220*/  F2FP.TF32.F32.PACK_B R79, R79 ;  /* 0x0000004fff4f723e */ /* 0x000fe200024050ff */
[-C--:B------:R-:W-:Y:S01]  /*6230*/  FMUL R33, R33, R22.reuse ;  /* 0x0000001621217220 */ /* 0x080fe20000400000 */
[C---:B------:R-:W-:Y:S01]  /*6240*/  ISETP.GT.AND P3, PT, R4.reuse, 0x31, PT ;  /* 0x000000310400780c */ /* 0x040fe20003f64270 */
[-C--:B------:R-:W-:Y:S01]  /*6250*/  FMUL R35, R35, R22.reuse ;  /* 0x0000001623237220 */ /* 0x080fe20000400000 */
[----:B------:R-:W-:Y:S01]  /*6260*/  F2FP.TF32.F32.PACK_B R81, R81 ;  /* 0x00000051ff51723e */ /* 0x000fe200024050ff */
[-C--:B------:R-:W-:Y:S01]  /*6270*/  FMUL R37, R37, R22.reuse ;  /* 0x0000001625257220 */ /* 0x080fe20000400000 */
[----:B------:R-:W-:Y:S01]  /*6280*/  F2FP.TF32.F32.PACK_B R83, R83 ;  /* 0x00000053ff53723e */ /* 0x000fe200024050ff */
[----:B------:R0:W-:Y:S01]  /*6290*/  @P0 STG.E desc[UR36][R10.64+0x20], R13 ;  /* 0x0000200d0a000986 */ /* 0x0001e2000c101924 */
[----:B------:R-:W-:Y:S01]  /*62a0*/  ISETP.GT.AND P0, PT, R3, 0x8, P2 ;  /* 0x000000080300780c */ /* 0x000fe20001704270 */
[-C--:B------:R-:W-:Y:S01]  /*62b0*/  FMUL R39, R39, R22.reuse ;  /* 0x0000001627277220 */ /* 0x080fe20000400000 */
[----:B------:R-:W-:Y:S01]  /*62c0*/  ISETP.GT.AND P2, PT, R4, 0x10, PT ;  /* 0x000000100400780c */ /* 0x000fe20003f44270 */
        /* <DEDUP_REMOVED lines=9> */
[----:B------:R-:W-:Y:S01]  /*6360*/  F2FP.TF32.F32.PACK_B R29, R29 ;  /* 0x0000001dff1d723e */ /* 0x000fe200024050ff */
[----:B------:R-:W-:Y:S01]  /*6370*/  @P0 STG.E desc[UR36][R10.64+0x24], R63 ;  /* 0x0000243f0a000986 */ /* 0x000fe2000c101924 */
[----:B------:R-:W-:Y:S01]  /*6380*/  ISETP.GT.AND P0, PT, R3, RZ, P2 ;  /* 0x000000ff0300720c */ /* 0x000fe20001704270 */
[-C--:B------:R-:W-:Y:S01]  /*6390*/  FMUL R49, R49, R22.reuse ;  /* 0x0000001631317220 */ /* 0x080fe20000400000 */
[----:B------:R-:W-:Y:S01]  /*63a0*/  F2FP.TF32.F32.PACK_B R13, R13 ;  /* 0x0000000dff0d723e */ /* 0x000fe200024050ff */
[-C--:B------:R-:W-:Y:S01]  /*63b0*/  FMUL R51, R51, R22.reuse ;  /* 0x0000001633337220 */ /* 0x080fe20000400000 */
[----:B------:R-:W-:Y:S01]  /*63c0*/  F2FP.TF32.F32.PACK_B R31, R31 ;  /* 0x0000001fff1f723e */ /* 0x000fe200024050ff */
[-C--:B------:R-:W-:Y:S01]  /*63d0*/  FMUL R53, R53, R22.reuse ;  /* 0x0000001635357220 */ /* 0x080fe20000400000 */
[----:B------:R-:W-:Y:S01]  /*63e0*/  F2FP.TF32.F32.PACK_B R33, R33 ;  /* 0x00000021ff21723e */ /* 0x000fe200024050ff */
[----:B------:R-:W-:Y:S01]  /*63f0*/  FMUL R55, R55, R22 ;  /* 0x0000001637377220 */ /* 0x000fe20000400000 */
[----:B------:R-:W-:-:S02]  /*6400*/  F2FP.TF32.F32.PACK_B R35, R35 ;  /* 0x00000023ff23723e */ /* 0x000fc400024050ff */
[----:B------:R-:W-:Y:S02]  /*6410*/  F2FP.TF32.F32.PACK_B R37, R37 ;  /* 0x00000025ff25723e */ /* 0x000fe400024050ff */
[----:B------:R-:W-:Y:S01]  /*6420*/  F2FP.TF32.F32.PACK_B R39, R39 ;  /* 0x00000027ff27723e */ /* 0x000fe200024050ff */
[----:B------:R0:W-:Y:S01]  /*6430*/  @P0 STG.E desc[UR36][R8.64+0x40], R5 ;  /* 0x0000400508000986 */ /* 0x0001e2000c101924 */
[----:B------:R-:W-:Y:S02]  /*6440*/  ISETP.GT.AND P0, PT, R3, RZ, P1 ;  /* 0x000000ff0300720c */ /* 0x000fe40000f04270 */
[----:B------:R-:W-:Y:S02]  /*6450*/  F2FP.TF32.F32.PACK_B R41, R41 ;  /* 0x00000029ff29723e */ /* 0x000fe400024050ff */
[----:B------:R-:W-:Y:S02]  /*6460*/  F2FP.TF32.F32.PACK_B R43, R43 ;  /* 0x0000002bff2b723e */ /* 0x000fe400024050ff */
[----:B------:R-:W-:-:S02]  /*6470*/  F2FP.TF32.F32.PACK_B R45, R45 ;  /* 0x0000002dff2d723e */ /* 0x000fc400024050ff */
[----:B------:R-:W-:Y:S02]  /*6480*/  F2FP.TF32.F32.PACK_B R47, R47 ;  /* 0x0000002fff2f723e */ /* 0x000fe400024050ff */
[----:B------:R-:W-:Y:S01]  /*6490*/  F2FP.TF32.F32.PACK_B R49, R49 ;  /* 0x00000031ff31723e */ /* 0x000fe200024050ff */
[----:B0-----:R-:W-:Y:S01]  /*64a0*/  FMUL R5, R68, R22 ;  /* 0x0000001644057220 */ /* 0x001fe20000400000 */
[----:B------:R-:W-:Y:S01]  /*64b0*/  F2FP.TF32.F32.PACK_B R51, R51 ;  /* 0x00000033ff33723e */ /* 0x000fe200024050ff */
[----:B------:R-:W-:Y:S01]  /*64c0*/  @P0 STG.E desc[UR36][R8.64+0x44], R65 ;  /* 0x0000444108000986 */ /* 0x000fe2000c101924 */
[----:B------:R-:W-:Y:S02]  /*64d0*/  ISETP.GT.AND P0, PT, R3, 0x8, P2 ;  /* 0x000000080300780c */ /* 0x000fe40001704270 */
[----:B------:R-:W-:Y:S02]  /*64e0*/  ISETP.GT.AND P2, PT, R4, 0x18, PT ;  /* 0x000000180400780c */ /* 0x000fe40003f44270 */
[----:B------:R-:W-:-:S02]  /*64f0*/  F2FP.TF32.F32.PACK_B R5, R5 ;  /* 0x00000005ff05723e */ /* 0x000fc400024050ff */
[----:B------:R-:W-:Y:S02]  /*6500*/  F2FP.TF32.F32.PACK_B R53, R53 ;  /* 0x00000035ff35723e */ /* 0x000fe400024050ff */
[----:B------:R-:W-:-:S05]  /*6510*/  F2FP.TF32.F32.PACK_B R55, R55 ;  /* 0x00000037ff37723e */ /* 0x000fca00024050ff */
[----:B------:R0:W-:Y:S01]  /*6520*/  @P0 STG.E desc[UR36][R10.64+0x40], R13 ;  /* 0x0000400d0a000986 */ /* 0x0001e2000c101924 */
[----:B------:R-:W-:Y:S02]  /*6530*/  ISETP.GT.AND P0, PT, R3, 0x8, P1 ;  /* 0x000000080300780c */ /* 0x000fe40000f04270 */
[----:B------:R-:W-:Y:S01]  /*6540*/  ISETP.GT.AND P1, PT, R4, 0x19, PT ;  /* 0x000000190400780c */ /* 0x000fe20003f24270 */
[----:B0-----:R-:W-:-:S10]  /*6550*/  FMUL R13, R70, R22 ;  /* 0x00000016460d7220 */ /* 0x001fd40000400000 */
[----:B------:R-:W-:Y:S01]  /*6560*/  @P0 STG.E desc[UR36][R10.64+0x44], R67 ;  /* 0x000044430a000986 */ /* 0x000fe2000c101924 */
[----:B------:R-:W-:Y:S02]  /*6570*/  ISETP.GT.AND P0, PT, R3, RZ, P2 ;  /* 0x000000ff0300720c */ /* 0x000fe40001704270 */
[----:B------:R-:W-:-:S11]  /*6580*/  F2FP.TF32.F32.PACK_B R13, R13 ;  /* 0x0000000dff0d723e */ /* 0x000fd600024050ff */
[----:B------:R0:W-:Y:S01]  /*6590*/  @P0 STG.E desc[UR36][R8.64+0x60], R5 ;  /* 0x0000600508000986 */ /* 0x0001e2000c101924 */
[----:B------:R-:W-:Y:S01]  /*65a0*/  ISETP.GT.AND P0, PT, R3, RZ, P1 ;  /* 0x000000ff0300720c */ /* 0x000fe20000f04270 */
[----:B0-----:R-:W-:-:S12]  /*65b0*/  FMUL R5, R72, R22 ;  /* 0x0000001648057220 */ /* 0x001fd80000400000 */
[----:B------:R-:W-:Y:S01]  /*65c0*/  @P0 STG.E desc[UR36][R8.64+0x64], R69 ;  /* 0x0000644508000986 */ /* 0x000fe2000c101924 */
[----:B------:R-:W-:Y:S02]  /*65d0*/  ISETP.GT.AND P0, PT, R3, 0x8, P2 ;  /* 0x000000080300780c */ /* 0x000fe40001704270 */
[----:B------:R-:W-:Y:S02]  /*65e0*/  ISETP.GT.AND P2, PT, R4, 0x20, PT ;  /* 0x000000200400780c */ /* 0x000fe40003f44270 */
[----:B------:R-:W-:-:S09]  /*65f0*/  F2FP.TF32.F32.PACK_B R5, R5 ;  /* 0x00000005ff05723e */ /* 0x000fd200024050ff */
        /* <DEDUP_REMOVED lines=12> */
[----:B------:R-:W-:Y:S02]  /*66c0*/  F2FP.TF32.F32.PACK_B R5, R5 ;  /* 0x00000005ff05723e */ /* 0x000fe400024050ff */
[----:B------:R-:W-:-:S09]  /*66d0*/  ISETP.GT.AND P2, PT, R4, 0x38, PT ;  /* 0x000000380400780c */ /* 0x000fd20003f44270 */
        /* <DEDUP_REMOVED lines=12> */
[----:B------:R-:W-:-:S11]  /*67a0*/  F2FP.TF32.F32.PACK_B R5, R5 ;  /* 0x00000005ff05723e */ /* 0x000fd600024050ff */
[----:B------:R0:W-:Y:S01]  /*67b0*/  @P0 STG.E desc[UR36][R10.64+0xa0], R13 ;  /* 0x0000a00d0a000986 */ /* 0x0001e2000c101924 */
[----:B------:R-:W-:Y:S01]  /*67c0*/  ISETP.GT.AND P0, PT, R3, 0x8, P4 ;  /* 0x000000080300780c */ /* 0x000fe20002704270 */
[----:B0-----:R-:W-:-:S12]  /*67d0*/  FMUL R13, R82, R22 ;  /* 0x00000016520d7220 */ /* 0x001fd80000400000 */
[----:B------:R-:W-:Y:S01]  /*67e0*/  @P0 STG.E desc[UR36][R10.64+0xa4], R79 ;  /* 0x0000a44f0a000986 */ /* 0x000fe2000c101924 */
[----:B------:R-:W-:Y:S02]  /*67f0*/  ISETP.GT.AND P0, PT, R4, 0x30, PT ;  /* 0x000000300400780c */ /* 0x000fe40003f04270 */
[----:B------:R-:W-:Y:S02]  /*6800*/  F2FP.TF32.F32.PACK_B R13, R13 ;  /* 0x0000000dff0d723e */ /* 0x000fe400024050ff */
[----:B------:R-:W-:-:S13]  /*6810*/  ISETP.GT.AND P1, PT, R3, RZ, P0 ;  /* 0x000000ff0300720c */ /* 0x000fda0000724270 */
[----:B------:R0:W-:Y:S01]  /*6820*/  @P1 STG.E desc[UR36][R8.64+0xc0], R5 ;  /* 0x0000c00508001986 */ /* 0x0001e2000c101924 */
[----:B------:R-:W-:Y:S01]  /*6830*/  ISETP.GT.AND P1, PT, R3, RZ, P3 ;  /* 0x000000ff0300720c */ /* 0x000fe20001f24270 */
[----:B0-----:R-:W-:-:S12]  /*6840*/  FMUL R5, R84, R22 ;  /* 0x0000001654057220 */ /* 0x001fd80000400000 */
[----:B------:R-:W-:Y:S01]  /*6850*/  @P1 STG.E desc[UR36][R8.64+0xc4], R81 ;  /* 0x0000c45108001986 */ /* 0x000fe2000c101924 */
[----:B------:R-:W-:Y:S02]  /*6860*/  ISETP.GT.AND P1, PT, R3, 0x8, P0 ;  /* 0x000000080300780c */ /* 0x000fe40000724270 */
[----:B------:R-:W-:-:S11]  /*6870*/  F2FP.TF32.F32.PACK_B R5, R5 ;  /* 0x00000005ff05723e */ /* 0x000fd600024050ff */
[----:B------:R0:W-:Y:S01]  /*6880*/  @P1 STG.E desc[UR36][R10.64+0xc0], R13 ;  /* 0x0000c00d0a001986 */ /* 0x0001e2000c101924 */
[----:B------:R-:W-:-:S13]  /*6890*/  ISETP.GT.AND P1, PT, R3, 0x8, P3 ;  /* 0x000000080300780c */ /* 0x000fda0001f24270 */
[----:B------:R-:W-:Y:S01]  /*68a0*/  @P1 STG.E desc[UR36][R10.64+0xc4], R83 ;  /* 0x0000c4530a001986 */ /* 0x000fe2000c101924 */
[----:B------:R-:W-:-:S05]  /*68b0*/  IADD3 R14, P1, R103, R10, RZ ;  /* 0x0000000a670e7210 */ /* 0x000fca0007f3e0ff */
[----:B------:R-:W-:Y:S01]  /*68c0*/  IMAD.X R15, R23, 0x1, R11, P1 ;  /* 0x00000001170f7824 */ /* 0x000fe200008e060b */
[----:B------:R-:W-:-:S13]  /*68d0*/  ISETP.GT.AND P1, PT, R3, RZ, P2 ;  /* 0x000000ff0300720c */ /* 0x000fda0001724270 */
[----:B------:R1:W-:Y:S01]  /*68e0*/  @P1 STG.E desc[UR36][R8.64+0xe0], R5 ;  /* 0x0000e00508001986 */ /* 0x0003e2000c101924 */
[----:B------:R-:W-:-:S05]  /*68f0*/  IADD3 R20, P1, R103, R10, RZ ;  /* 0x0000000a67147210 */ /* 0x000fca0007f3e0ff */
[----:B------:R-:W-:Y:S01]  /*6900*/  IMAD.X R21, R23, 0x1, R11, P1 ;  /* 0x0000000117157824 */ /* 0x000fe200008e060b */
[----:B------:R-:W-:-:S05]  /*6910*/  IADD3 R12, P1, R103, R8, RZ ;  /* 0x00000008670c7210 */ /* 0x000fca0007f3e0ff */
[----:B0-----:R-:W-:Y:S01]  /*6920*/  IMAD.X R13, R23, 0x1, R9, P1 ;  /* 0x00000001170d7824 */ /* 0x001fe200008e0609 */
[----:B------:R-:W-:Y:S01]  /*6930*/  ISETP.GT.AND P1, PT, R4, 0x39, PT ;  /* 0x000000390400780c */ /* 0x000fe20003f24270 */
[-C--:B-1----:R-:W-:Y:S01]  /*6940*/  FMUL R5, R86, R22.reuse ;  /* 0x0000001656057220 */ /* 0x082fe20000400000 */
[----:B------:R-:W-:Y:S02]  /*6950*/  FMUL R23, R24, R22 ;  /* 0x0000001618177220 */ /* 0x000fe40000400000 */
[----:B------:R-:W-:Y:S02]  /*6960*/  ISETP.GT.AND P6, PT, R3, RZ, P1 ;  /* 0x000000ff0300720c */ /* 0x000fe40000fc4270 */
[----:B------:R-:W-:Y:S02]  /*6970*/  F2FP.TF32.F32.PACK_B R5, R5 ;  /* 0x00000005ff05723e */ /* 0x000fe400024050ff */
[----:B------:R-:W-:-:S09]  /*6980*/  F2FP.TF32.F32.PACK_B R23, R23 ;  /* 0x00000017ff17723e */ /* 0x000fd200024050ff */
[----:B------:R-:W-:Y:S01]  /*6990*/  @P6 STG.E desc[UR36][R8.64+0xe4], R85 ;  /* 0x0000e45508006986 */ /* 0x000fe2000c101924 */
[----:B------:R-:W-:-:S13]  /*69a0*/  ISETP.GT.AND P6, PT, R3, 0x8, P2 ;  /* 0x000000080300780c */ /* 0x000fda00017c4270 */
[----:B------:R0:W-:Y:S01]  /*69b0*/  @P6 STG.E desc[UR36][R10.64+0xe0], R5 ;  /* 0x0000e0050a006986 */ /* 0x0001e2000c101924 */
[----:B------:R-:W-:Y:S01]  /*69c0*/  ISETP.GT.AND P6, PT, R3, 0x8, P1 ;  /* 0x000000080300780c */ /* 0x000fe20000fc4270 */
[----:B0-----:R-:W-:-:S12]  /*69d0*/  FMUL R5, R26, R22 ;  /* 0x000000161a057220 */ /* 0x001fd80000400000 */
[----:B------:R0:W-:Y:S01]  /*69e0*/  @P6 STG.E desc[UR36][R10.64+0xe4], R87 ;  /* 0x0000e4570a006986 */ /* 0x0001e2000c101924 */
[C---:B------:R-:W-:Y:S02]  /*69f0*/  ISETP.GT.AND P6, PT, R3.reuse, 0x80, P5 ;  /* 0x000000800300780c */ /* 0x040fe40002fc4270 */
[----:B------:R-:W-:Y:S02]  /*6a00*/  ISETP.GT.AND P5, PT, R3, 0x88, P5 ;  /* 0x000000880300780c */ /* 0x000fe40002fa4270 */
[----:B------:R-:W-:Y:S01]  /*6a10*/  F2FP.TF32.F32.PACK_B R5, R5 ;  /* 0x00000005ff05723e */ /* 0x000fe200024050ff */
[----:B0-----:R-:W-:-:S08]  /*6a20*/  FMUL R11, R28, R22 ;  /* 0x000000161c0b7220 */ /* 0x001fd00000400000 */
[----:B------:R-:W-:Y:S01]  /*6a30*/  @P6 STG.E desc[UR36][R12.64], R23 ;  /* 0x000000170c006986 */ /* 0x000fe2000c101924 */
[----:B------:R-:W-:Y:S02]  /*6a40*/  ISETP.GT.AND P6, PT, R4, 0x1, PT ;  /* 0x000000010400780c */ /* 0x000fe40003fc4270 */
[----:B------:R-:W-:Y:S02]  /*6a50*/  F2FP.TF32.F32.PACK_B R11, R11 ;  /* 0x0000000bff0b723e */ /* 0x000fe400024050ff */
[----:B------:R-:W-:-:S13]  /*6a60*/  ISETP.GT.AND P6, PT, R3, 0x80, P6 ;  /* 0x000000800300780c */ /* 0x000fda00037c4270 */
[----:B------:R-:W-:Y:S02]  /*6a70*/  @P6 IMAD.MOV.U32 R8, RZ, RZ, R12 ;  /* 0x000000ffff086224 */ /* 0x000fe400078e000c */
[----:B------:R-:W-:-:S05]  /*6a80*/  @P6 IMAD.MOV.U32 R9, RZ, RZ, R13 ;  /* 0x000000ffff096224 */ /* 0x000fca00078e000d */
[----:B------:R-:W-:Y:S01]  /*6a90*/  @P6 STG.E desc[UR36][R8.64+0x4], R25 ;  /* 0x0000041908006986 */ /* 0x000fe2000c101924 */
[----:B------:R-:W-:-:S03]  /*6aa0*/  ISETP.GT.AND P6, PT, R4, 0x1, PT ;  /* 0x000000010400780c */ /* 0x000fc60003fc4270 */
[----:B------:R0:W-:Y:S01]  /*6ab0*/  @P5 STG.E desc[UR36][R14.64], R5 ;  /* 0x000000050e005986 */ /* 0x0001e2000c101924 */
[----:B------:R-:W-:Y:S02]  /*6ac0*/  ISETP.GT.AND P5, PT, R3, 0x88, P6 ;  /* 0x000000880300780c */ /* 0x000fe400037a4270 */
[----:B------:R-:W-:Y:S01]  /*6ad0*/  ISETP.GT.AND P6, PT, R4, 0x8, PT ;  /* 0x000000080400780c */ /* 0x000fe20003fc4270 */
[----:B0-----:R-:W-:-:S10]  /*6ae0*/  FMUL R5, R30, R22 ;  /* 0x000000161e057220 */ /* 0x001fd40000400000 */
[----:B------:R-:W-:Y:S01]  /*6af0*/  @P5 STG.E desc[UR36][R20.64+0x4], R27 ;  /* 0x0000041b14005986 */ /* 0x000fe2000c101924 */
[----:B------:R-:W-:Y:S02]  /*6b00*/  ISETP.GT.AND P5, PT, R3, 0x80, P6 ;  /* 0x000000800300780c */ /* 0x000fe400037a4270 */
[----:B------:R-:W-:Y:S02]  /*6b10*/  ISETP.GT.AND P6, PT, R4, 0x9, PT ;  /* 0x000000090400780c */ /* 0x000fe40003fc4270 */
[----:B------:R-:W-:-:S09]  /*6b20*/  F2FP.TF32.F32.PACK_B R5, R5 ;  /* 0x00000005ff05723e */ /* 0x000fd200024050ff */
[----:B------:R-:W-:Y:S02]  /*6b30*/  @P5 IMAD.MOV.U32 R8, RZ, RZ, R12 ;  /* 0x000000ffff085224 */ /* 0x000fe400078e000c */
[----:B------:R-:W-:-:S05]  /*6b40*/  @P5 IMAD.MOV.U32 R9, RZ, RZ, R13 ;  /* 0x000000ffff095224 */ /* 0x000fca00078e000d */
[----:B------:R0:W-:Y:S01]  /*6b50*/  @P5 STG.E desc[UR36][R8.64+0x20], R11 ;  /* 0x0000200b08005986 */ /* 0x0001e2000c101924 */
[----:B------:R-:W-:Y:S01]  /*6b60*/  ISETP.GT.AND P5, PT, R3, 0x80, P6 ;  /* 0x000000800300780c */ /* 0x000fe200037a4270 */
[----:B0-----:R-:W-:-:S12]  /*6b70*/  FMUL R11, R32, R22 ;  /* 0x00000016200b7220 */ /* 0x001fd80000400000 */
[----:B------:R-:W-:Y:S02]  /*6b80*/  @P5 IMAD.MOV.U32 R8, RZ, RZ, R12 ;  /* 0x000000ffff085224 */ /* 0x000fe400078e000c */
[----:B------:R-:W-:Y:S01]  /*6b90*/  @P5 IMAD.MOV.U32 R9, RZ, RZ, R13 ;  /* 0x000000ffff095224 */ /* 0x000fe200078e000d */
[----:B------:R-:W-:-:S04]  /*6ba0*/  F2FP.TF32.F32.PACK_B R11, R11 ;  /* 0x0000000bff0b723e */ /* 0x000fc800024050ff */
[----:B------:R-:W-:Y:S01]  /*6bb0*/  @P5 STG.E desc[UR36][R8.64+0x24], R29 ;  /* 0x0000241d08005986 */ /* 0x000fe2000c101924 */
[----:B------:R-:W-:-:S04]  /*6bc0*/  ISETP.GT.AND P5, PT, R4, 0x8, PT ;  /* 0x000000080400780c */ /* 0x000fc80003fa4270 */
[----:B------:R-:W-:-:S13]  /*6bd0*/  ISETP.GT.AND P5, PT, R3, 0x88, P5 ;  /* 0x000000880300780c */ /* 0x000fda0002fa4270 */
        /* <DEDUP_REMOVED lines=54> */
[----:B------:R0:W-:Y:S01]  /*6f40*/  @P5 STG.E desc[UR36][R8.64+0x84], R41 ;  /* 0x0000842908005986 */ /* 0x0001e2000c101924 */
[----:B------:R-:W-:-:S04]  /*6f50*/  ISETP.GT.AND P5, PT, R4, 0x20, PT ;  /* 0x000000200400780c */ /* 0x000fc80003fa4270 */
[----:B------:R-:W-:Y:S01]  /*6f60*/  ISETP.GT.AND P5, PT, R3, 0x88, P5 ;  /* 0x000000880300780c */ /* 0x000fe20002fa4270 */
[----:B0-----:R-:W-:-:S05]  /*6f70*/  FMUL R9, R44, R22 ;  /* 0x000000162c097220 */ /* 0x001fca0000400000 */
[----:B------:R-:W-:-:S07]  /*6f80*/  F2FP.TF32.F32.PACK_B R9, R9 ;  /* 0x00000009ff09723e */ /* 0x000fce00024050ff */
[----:B------:R0:W-:Y:S01]  /*6f90*/  @P5 STG.E desc[UR36][R6.64+0x80], R5 ;  /* 0x0000800506005986 */ /* 0x0001e2000c101924 */
[----:B------:R-:W-:Y:S02]  /*6fa0*/  ISETP.GT.AND P5, PT, R3, 0x88, P6 ;  /* 0x000000880300780c */ /* 0x000fe400037a4270 */
[----:B------:R-:W-:-:S11]  /*6fb0*/  ISETP.GT.AND P6, PT, R4, 0x28, PT ;  /* 0x000000280400780c */ /* 0x000fd60003fc4270 */
[----:B------:R-:W-:Y:S01]  /*6fc0*/  @P5 STG.E desc[UR36][R6.64+0x84], R43 ;  /* 0x0000842b06005986 */ /* 0x000fe2000c101924 */
[----:B------:R-:W-:-:S13]  /*6fd0*/  ISETP.GT.AND P5, PT, R3, 0x80, P6 ;  /* 0x000000800300780c */ /* 0x000fda00037a4270 */
[----:B------:R-:W-:Y:S02]  /*6fe0*/  @P5 IMAD.MOV.U32 R4, RZ, RZ, R12 ;  /* 0x000000ffff045224 */ /* 0x000fe400078e000c */
[----:B0-----:R-:W-:-:S05]  /*6ff0*/  @P5 IMAD.MOV.U32 R5, RZ, RZ, R13 ;  /* 0x000000ffff055224 */ /* 0x001fca00078e000d */
[----:B------:R0:W-:Y:S01]  /*7000*/  @P5 STG.E desc[UR36][R4.64+0xa0], R9 ;  /* 0x0000a00904005986 */ /* 0x0001e2000c101924 */
[C---:B------:R-:W-:Y:S02]  /*7010*/  ISETP.GT.AND P5, PT, R3.reuse, 0x80, P4 ;  /* 0x000000800300780c */ /* 0x040fe400027a4270 */
[----:B------:R-:W-:Y:S01]  /*7020*/  ISETP.GT.AND P4, PT, R3, 0x88, P4 ;  /* 0x000000880300780c */ /* 0x000fe20002784270 */
[----:B0-----:R-:W-:-:S10]  /*7030*/  FMUL R9, R48, R22 ;  /* 0x0000001630097220 */ /* 0x001fd40000400000 */
[----:B------:R-:W-:Y:S02]  /*7040*/  @P5 IMAD.MOV.U32 R4, RZ, RZ, R12 ;  /* 0x000000ffff045224 */ /* 0x000fe400078e000c */
[----:B------:R-:W-:Y:S01]  /*7050*/  @P5 IMAD.MOV.U32 R5, RZ, RZ, R13 ;  /* 0x000000ffff055224 */ /* 0x000fe200078e000d */
[----:B------:R-:W-:-:S04]  /*7060*/  F2FP.TF32.F32.PACK_B R9, R9 ;  /* 0x00000009ff09723e */ /* 0x000fc800024050ff */
[----:B------:R0:W-:Y:S01]  /*7070*/  @P5 STG.E desc[UR36][R4.64+0xa4], R45 ;  /* 0x0000a42d04005986 */ /* 0x0001e2000c101924 */
[----:B------:R-:W-:-:S13]  /*7080*/  ISETP.GT.AND P5, PT, R3, 0x88, P6 ;  /* 0x000000880300780c */ /* 0x000fda00037a4270 */
[----:B0-----:R-:W-:Y:S02]  /*7090*/  @P5 IMAD.MOV.U32 R4, RZ, RZ, R6 ;  /* 0x000000ffff045224 */ /* 0x001fe400078e0006 */
[----:B------:R-:W-:-:S05]  /*70a0*/  @P5 IMAD.MOV.U32 R5, RZ, RZ, R7 ;  /* 0x000000ffff055224 */ /* 0x000fca00078e0007 */
[----:B------:R0:W-:Y:S02]  /*70b0*/  @P5 STG.E desc[UR36][R4.64+0xa0], R11 ;  /* 0x0000a00b04005986 */ /* 0x0001e4000c101924 */
[----:B0-----:R-:W-:Y:S02]  /*70c0*/  @P4 IMAD.MOV.U32 R4, RZ, RZ, R6 ;  /* 0x000000ffff044224 */ /* 0x001fe400078e0006 */
[----:B------:R-:W-:Y:S01]  /*70d0*/  FMUL R11, R50, R22 ;  /* 0x00000016320b7220 */ /* 0x000fe20000400000 */
[----:B------:R-:W-:-:S04]  /*70e0*/  @P4 IMAD.MOV.U32 R5, RZ, RZ, R7 ;  /* 0x000000ffff054224 */ /* 0x000fc800078e0007 */
[----:B------:R-:W-:Y:S01]  /*70f0*/  F2FP.TF32.F32.PACK_B R11, R11 ;  /* 0x0000000bff0b723e */ /* 0x000fe200024050ff */
[----:B------:R0:W-:Y:S01]  /*7100*/  @P4 STG.E desc[UR36][R4.64+0xa4], R47 ;  /* 0x0000a42f04004986 */ /* 0x0001e2000c101924 */
[C---:B------:R-:W-:Y:S02]  /*7110*/  ISETP.GT.AND P4, PT, R3.reuse, 0x80, P0 ;  /* 0x000000800300780c */ /* 0x040fe40000784270 */
[----:B------:R-:W-:-:S11]  /*7120*/  ISETP.GT.AND P0, PT, R3, 0x88, P0 ;  /* 0x000000880300780c */ /* 0x000fd60000704270 */
[----:B0-----:R-:W-:Y:S02]  /*7130*/  @P4 IMAD.MOV.U32 R4, RZ, RZ, R12 ;  /* 0x000000ffff044224 */ /* 0x001fe400078e000c */
[----:B------:R-:W-:-:S05]  /*7140*/  @P4 IMAD.MOV.U32 R5, RZ, RZ, R13 ;  /* 0x000000ffff054224 */ /* 0x000fca00078e000d */
        /* <DEDUP_REMOVED lines=8> */
[C---:B------:R-:W-:Y:S02]  /*71d0*/  ISETP.GT.AND P4, PT, R3.reuse, 0x80, P2 ;  /* 0x000000800300780c */ /* 0x040fe40001784270 */
[----:B------:R-:W-:Y:S01]  /*71e0*/  ISETP.GT.AND P2, PT, R3, 0x88, P2 ;  /* 0x000000880300780c */ /* 0x000fe20001744270 */
[----:B0-----:R-:W-:Y:S02]  /*71f0*/  @P0 IMAD.MOV.U32 R4, RZ, RZ, R6 ;  /* 0x000000ffff040224 */ /* 0x001fe400078e0006 */
[----:B------:R-:W-:-:S05]  /*7200*/  @P0 IMAD.MOV.U32 R5, RZ, RZ, R7 ;  /* 0x000000ffff050224 */ /* 0x000fca00078e0007 */
[----:B------:R0:W-:Y:S01]  /*7210*/  @P0 STG.E desc[UR36][R4.64+0xc0], R11 ;  /* 0x0000c00b04000986 */ /* 0x0001e2000c101924 */
[C---:B------:R-:W-:Y:S02]  /*7220*/  ISETP.GT.AND P0, PT, R3.reuse, 0x80, P1 ;  /* 0x000000800300780c */ /* 0x040fe40000f04270 */
[----:B------:R-:W-:Y:S01]  /*7230*/  ISETP.GT.AND P1, PT, R3, 0x88, P1 ;  /* 0x000000880300780c */ /* 0x000fe20000f24270 */
[----:B------:R-:W-:-:S05]  /*7240*/  FMUL R3, R52, R22 ;  /* 0x0000001634037220 */ /* 0x000fca0000400000 */
[----:B------:R-:W-:Y:S01]  /*7250*/  F2FP.TF32.F32.PACK_B R3, R3 ;  /* 0x00000003ff03723e */ /* 0x000fe200024050ff */
[----:B0-----:R-:W-:Y:S02]  /*7260*/  @P3 IMAD.MOV.U32 R4, RZ, RZ, R6 ;  /* 0x000000ffff043224 */ /* 0x001fe400078e0006 */
[----:B------:R-:W-:-:S05]  /*7270*/  @P3 IMAD.MOV.U32 R5, RZ, RZ, R7 ;  /* 0x000000ffff053224 */ /* 0x000fca00078e0007 */
[----:B------:R0:W-:Y:S02]  /*7280*/  @P3 STG.E desc[UR36][R4.64+0xc4], R51 ;  /* 0x0000c43304003986 */ /* 0x0001e4000c101924 */
[----:B0-----:R-:W-:Y:S02]  /*7290*/  @P4 IMAD.MOV.U32 R4, RZ, RZ, R12 ;  /* 0x000000ffff044224 */ /* 0x001fe400078e000c */
[----:B------:R-:W-:-:S05]  /*72a0*/  @P4 IMAD.MOV.U32 R5, RZ, RZ, R13 ;  /* 0x000000ffff054224 */ /* 0x000fca00078e000d */
[----:B------:R0:W-:Y:S04]  /*72b0*/  @P4 STG.E desc[UR36][R4.64+0xe0], R3 ;  /* 0x0000e00304004986 */ /* 0x0001e8000c101924 */
[----:B------:R1:W-:Y:S01]  /*72c0*/  @P0 STG.E desc[UR36][R12.64+0xe4], R53 ;  /* 0x0000e4350c000986 */ /* 0x0003e2000c101924 */
[----:B0-----:R-:W-:Y:S02]  /*72d0*/  @P2 IMAD.MOV.U32 R4, RZ, RZ, R6 ;  /* 0x000000ffff042224 */ /* 0x001fe400078e0006 */
[----:B------:R-:W-:-:S05]  /*72e0*/  @P2 IMAD.MOV.U32 R5, RZ, RZ, R7 ;  /* 0x000000ffff052224 */ /* 0x000fca00078e0007 */
[----:B------:R1:W-:Y:S04]  /*72f0*/  @P2 STG.E desc[UR36][R4.64+0xe0], R9 ;  /* 0x0000e00904002986 */ /* 0x0003e8000c101924 */
[----:B------:R1:W-:Y:S02]  /*7300*/  @P1 STG.E desc[UR36][R6.64+0xe4], R55 ;  /* 0x0000e43706001986 */ /* 0x0003e4000c101924 */
.L_x_156:
[----:B------:R-:W-:Y:S05]  /*7310*/  BSYNC B0 ;  /* 0x0000000000007941 */ /* 0x000fea0003800000 */
.L_x_32:
[----:B------:R-:W-:Y:S01]  /*7320*/  IADD3 R16, P0, R16, UR38, RZ ;  /* 0x0000002610107c10 */ /* 0x000fe2000ff1e0ff */
[----:B------:R-:W-:Y:S01]  /*7330*/  ULDC.64 UR4, c[0x0][0x650] ;  /* 0x0001940000047ab9 */ /* 0x000fe20000000a00 */
[----:B------:R-:W-:Y:S01]  /*7340*/  PRMT R3, RZ, 0x7610, R3 ;  /* 0x00007610ff037816 */ /* 0x000fe20000000003 */
[----:B----4-:R-:W-:Y:S01]  /*7350*/  IMAD.MOV.U32 R102, RZ, RZ, -0x1 ;  /* 0xffffffffff667424 */ /* 0x010fe200078e00ff */
[----:B------:R-:W-:Y:S01]  /*7360*/  IADD3.X R17, R17, UR41, RZ, P0, !PT ;  /* 0x0000002911117c10 */ /* 0x000fe200087fe4ff */
[----:B------:R-:W-:Y:S01]  /*7370*/  IMAD.MOV.U32 R23, RZ, RZ, -0x1 ;  /* 0xffffffffff177424 */ /* 0x000fe200078e00ff */
[----:B------:R-:W-:-:S04]  /*7380*/  ISETP.GE.U32.AND P0, PT, R16, UR4, PT ;  /* 0x0000000410007c0c */ /* 0x000fc8000bf06070 */
[----:B------:R-:W-:-:S13]  /*7390*/  ISETP.GE.U32.AND.EX P0, PT, R17, UR5, PT, P0 ;  /* 0x0000000511007c0c */ /* 0x000fda000bf06100 */
[----:B------:R-:W-:Y:S05]  /*73a0*/  @P0 BRA `(.L_x_157) ;  /* 0x00000004004c0947 */ /* 0x000fea0003800000 */
[----:B------:R-:W4:Y:S01]  /*73b0*/  LDC.64 R10, c[0x0][0x628] ;  /* 0x00018a00ff0a7b82 */ /* 0x000f220000000a00 */
[----:B01-3--:R-:W0:Y:S01]  /*73c0*/  S2R R12, SR_CTAID.X ;  /* 0x00000000000c7919 */ /* 0x00be220000002500 */
[----:B------:R-:W-:Y:S02]  /*73d0*/  IMAD.MOV.U32 R8, RZ, RZ, R16 ;  /* 0x000000ffff087224 */ /* 0x000fe400078e0010 */
[----:B------:R-:W-:Y:S01]  /*73e0*/  IMAD.MOV.U32 R9, RZ, RZ, R17 ;  /* 0x000000ffff097224 */ /* 0x000fe200078e0011 */
[----:B------:R-:W1:Y:S03]  /*73f0*/  S2R R20, SR_CTAID.Y ;  /* 0x0000000000147919 */ /* 0x000e660000002600 */
[----:B------:R-:W3:Y:S08]  /*7400*/  LDC R0, c[0x0][0x630] ;  /* 0x00018c00ff007b82 */ /* 0x000ef00000000800 */
[----:B------:R-:W0:Y:S01]  /*7410*/  LDC.64 R14, c[0x0][0x620] ;  /* 0x00018800ff0e7b82 */ /* 0x000e220000000a00 */
[----:B----4-:R-:W-:-:S04]  /*7420*/  ISETP.NE.U32.AND P0, PT, R10, RZ, PT ;  /* 0x000000ff0a00720c */ /* 0x010fc80003f05070 */
[----:B------:R-:W-:-:S13]  /*7430*/  ISETP.NE.AND.EX P0, PT, R11, RZ, PT, P0 ;  /* 0x000000ff0b00720c */ /* 0x000fda0003f05300 */
[----:B01-3--:R-:W-:Y:S05]  /*7440*/  @!P0 BRA `(.L_x_158) ;  /* 0x0000000000288947 */ /* 0x00bfea0003800000 */
        /* <DEDUP_REMOVED lines=10> */
.L_x_158:
[-CC-:B------:R-:W-:Y:S01]  /*74f0*/  SHF.R.U64 R23, R8, R0.reuse, R9.reuse ;  /* 0x0000000008177219 */ /* 0x180fe20000001209 */
[----:B------:R-:W0:Y:S01]  /*7500*/  LDC.64 R26, c[0x0][0x640] ;  /* 0x00019000ff1a7b82 */ /* 0x000e220000000a00 */
[----:B------:R-:W-:Y:S01]  /*7510*/  SHF.R.U32.HI R0, RZ, R0, R9 ;  /* 0x00000000ff007219 */ /* 0x000fe20000011609 */
[----:B------:R-:W-:Y:S01]  /*7520*/  ULDC UR4, c[0x0][0x150] ;  /* 0x0000540000047ab9 */ /* 0x000fe20000000800 */
[----:B------:R-:W-:Y:S02]  /*7530*/  IADD3 R3, P0, RZ, -R23, RZ ;  /* 0x80000017ff037210 */ /* 0x000fe40007f1e0ff */
[----:B------:R-:W-:-:S03]  /*7540*/  I2FP.F32.U32 R7, R12 ;  /* 0x0000000c00077245 */ /* 0x000fc60000201000 */
[----:B------:R-:W1:Y:S01]  /*7550*/  LDC R6, c[0x0][0x618] ;  /* 0x00018600ff067b82 */ /* 0x000e620000000800 */
[----:B------:R-:W-:Y:S02]  /*7560*/  IMAD.X R5, RZ, RZ, ~R0, P0 ;  /* 0x000000ffff057224 */ /* 0x000fe400000e0e00 */
[----:B------:R-:W-:Y:S01]  /*7570*/  FMUL R7, R7, UR4 ;  /* 0x0000000407077c20 */ /* 0x000fe20008400000 */
[----:B------:R-:W-:Y:S01]  /*7580*/  ULDC UR4, c[0x0][0x154] ;  /* 0x0000550000047ab9 */ /* 0x000fe20000000800 */
[-C--:B------:R-:W-:Y:S02]  /*7590*/  IMAD R0, R5, R14.reuse, RZ ;  /* 0x0000000e05007224 */ /* 0x080fe400078e02ff */
[C---:B------:R-:W-:Y:S01]  /*75a0*/  IMAD.WIDE.U32 R4, R3.reuse, R14, R16 ;  /* 0x0000000e03047225 */ /* 0x040fe200078e0010 */
[----:B------:R-:W3:Y:S01]  /*75b0*/  LDC R8, c[0x0][0x608] ;  /* 0x00018200ff087b82 */ /* 0x000ee20000000800 */
[----:B------:R-:W4:Y:S02]  /*75c0*/  F2I.U32.TRUNC.NTZ R7, R7 ;  /* 0x0000000700077305 */ /* 0x000f24000020f000 */
[----:B------:R-:W-:Y:S01]  /*75d0*/  IMAD R3, R3, R15, R0 ;  /* 0x0000000f03037224 */ /* 0x000fe200078e0200 */
[----:B------:R-:W-:-:S03]  /*75e0*/  I2FP.F32.U32 R0, R20 ;  /* 0x0000001400007245 */ /* 0x000fc60000201000 */
[----:B------:R-:W-:Y:S01]  /*75f0*/  IMAD.IADD R3, R5, 0x1, R3 ;  /* 0x0000000105037824 */ /* 0x000fe200078e0203 */
[----:B------:R-:W2:Y:S01]  /*7600*/  LDC R11, c[0x0][0x658] ;  /* 0x00019600ff0b7b82 */ /* 0x000ea20000000800 */
[----:B0-----:R-:W-:-:S04]  /*7610*/  ISETP.NE.U32.AND P0, PT, R26, RZ, PT ;  /* 0x000000ff1a00720c */ /* 0x001fc80003f05070 */
[----:B------:R-:W-:-:S03]  /*7620*/  ISETP.NE.AND.EX P0, PT, R27, RZ, PT, P0 ;  /* 0x000000ff1b00720c */ /* 0x000fc60003f05300 */
[----:B------:R-:W0:Y:S01]  /*7630*/  LDC R9, c[0x0][0x144] ;  /* 0x00005100ff097b82 */ /* 0x000e220000000800 */
[-C--:B-1----:R-:W-:Y:S01]  /*7640*/  SHF.R.U64 R10, R4, R6.reuse, R3 ;  /* 0x00000006040a7219 */ /* 0x082fe20000001203 */
[----:B----4-:R-:W-:Y:S01]  /*7650*/  IMAD.MOV R7, RZ, RZ, -R7 ;  /* 0x000000ffff077224 */ /* 0x010fe200078e0a07 */
[----:B------:R-:W-:Y:S01]  /*7660*/  SHF.R.U32.HI R3, RZ, R6, R3 ;  /* 0x00000006ff037219 */ /* 0x000fe20000011603 */
[----:B------:R-:W-:-:S04]  /*7670*/  FMUL R6, R0, UR4 ;  /* 0x0000000400067c20 */ /* 0x000fc80008400000 */
[----:B------:R-:W1:Y:S01]  /*7680*/  LDC R21, c[0x0][0x148] ;  /* 0x00005200ff157b82 */ /* 0x000e620000000800 */
[----:B------:R4:W0:Y:S01]  /*7690*/  F2I.U32.TRUNC.NTZ R14, R6 ;  /* 0x00000006000e7305 */ /* 0x000822000020f000 */
[-CC-:B---3--:R-:W-:Y:S02]  /*76a0*/  SHF.R.U64 R13, R10, R8.reuse, R3.reuse ;  /* 0x000000080a0d7219 */ /* 0x188fe40000001203 */
[----:B------:R-:W-:-:S04]  /*76b0*/  SHF.R.U32.HI R0, RZ, R8, R3 ;  /* 0x00000008ff007219 */ /* 0x000fc80000011603 */
[----:B------:R-:W3:Y:S01]  /*76c0*/  LDC R24, c[0x0][0x648] ;  /* 0x00019200ff187b82 */ /* 0x000ee20000000800 */
[-CC-:B--2---:R-:W-:Y:S02]  /*76d0*/  SHF.R.U64 R15, R13, R11.reuse, R0.reuse ;  /* 0x0000000b0d0f7219 */ /* 0x184fe40000001200 */
[----:B------:R-:W-:-:S03]  /*76e0*/  SHF.R.U32.HI R5, RZ, R11, R0 ;  /* 0x0000000bff057219 */ /* 0x000fc60000011600 */
[----:B------:R-:W-:Y:S02]  /*76f0*/  IMAD.MOV.U32 R4, RZ, RZ, R15 ;  /* 0x000000ffff047224 */ /* 0x000fe400078e000f */
[----:B------:R-:W2:Y:S01]  /*7700*/  LDC R28, c[0x0][0x638] ;  /* 0x00018e00ff1c7b82 */ /* 0x000ea20000000800 */
[----:B0-----:R-:W-:-:S07]  /*7710*/  IMAD R25, R9, R7, R12 ;  /* 0x0000000709197224 */ /* 0x001fce00078e020c */
[----:B------:R-:W0:Y:S08]  /*7720*/  LDC R29, c[0x0][0x610] ;  /* 0x00018400ff1d7b82 */ /* 0x000e300000000800 */
[----:B------:R-:W0:Y:S01]  /*7730*/  LDC R30, c[0x0][0x600] ;  /* 0x00018000ff1e7b82 */ /* 0x000e220000000800 */
[----:B-1-34-:R-:W-:Y:S05]  /*7740*/  @!P0 BRA `(.L_x_159) ;  /* 0x0000000000288947 */ /* 0x01afea0003800000 */
[----:B------:R-:W1:Y:S02]  /*7750*/  LDC R0, c[0x0][0x64c] ;  /* 0x00019300ff007b82 */ /* 0x000e640000000800 */
[----:B-1----:R-:W-:-:S05]  /*7760*/  IADD3 R3, P0, R15, R0, RZ ;  /* 0x000000000f037210 */ /* 0x002fca0007f1e0ff */
        /* <DEDUP_REMOVED lines=8> */
.L_x_159:
[----:B------:R-:W-:Y:S01]  /*77f0*/  ISETP.NE.AND P0, PT, R2, 0x1, PT ;  /* 0x000000010200780c */ /* 0x000fe20003f05270 */
[----:B------:R-:W-:Y:S01]  /*7800*/  IMAD.MOV R14, RZ, RZ, -R14 ;  /* 0x000000ffff0e7224 */ /* 0x000fe200078e0a0e */
[----:B------:R-:W-:Y:S02]  /*7810*/  SHF.R.U64 R3, R4, R24, R5 ;  /* 0x0000001804037219 */ /* 0x000fe40000001205 */
[----:B------:R-:W-:Y:S02]  /*7820*/  LOP3.LUT R0, R13, R100, RZ, 0xc0, !PT ;  /* 0x000000640d007212 */ /* 0x000fe400078ec0ff */
[----:B------:R-:W-:Y:S01]  /*7830*/  LOP3.LUT R10, R10, R99, RZ, 0xc0, !PT ;  /* 0x000000630a0a7212 */ /* 0x000fe200078ec0ff */
[----:B------:R-:W-:Y:S02]  /*7840*/  IMAD.MOV R4, RZ, RZ, -R3 ;  /* 0x000000ffff047224 */ /* 0x000fe400078e0a03 */
[----:B------:R-:W-:Y:S02]  /*7850*/  IMAD R0, R95, R3, R0 ;  /* 0x000000035f007224 */ /* 0x000fe400078e0200 */
[----:B--2---:R-:W-:-:S02]  /*7860*/  IMAD R3, R4, R28, R15 ;  /* 0x0000001c04037224 */ /* 0x004fc400078e020f */
[----:B------:R-:W-:Y:S02]  /*7870*/  @P0 IMAD R25, R21, R14, R20 ;  /* 0x0000000e15190224 */ /* 0x000fe400078e0214 */
[----:B0-----:R-:W-:Y:S02]  /*7880*/  IMAD R5, R3, R30, R10 ;  /* 0x0000001e03057224 */ /* 0x001fe400078e020a */
[----:B------:R-:W-:Y:S02]  /*7890*/  IMAD R0, R0, R29, R25 ;  /* 0x0000001d00007224 */ /* 0x000fe400078e0219 */
[----:B------:R-:W-:-:S03]  /*78a0*/  IMAD.MOV.U32 R4, RZ, RZ, 0x1 ;  /* 0x00000001ff047424 */ /* 0x000fc600078e00ff */
[----:B------:R-:W-:Y:S02]  /*78b0*/  SEL R102, R5, R0, !P0 ;  /* 0x0000000005667207 */ /* 0x000fe40004000000 */
[----:B------:R-:W-:Y:S02]  /*78c0*/  PRMT R3, R4, 0x7610, R3 ;  /* 0x0000761004037816 */ /* 0x000fe40000000003 */
[----:B------:R-:W-:-:S07]  /*78d0*/  SEL R0, R0, R5, !P0 ;  /* 0x0000000500007207 */ /* 0x000fce0004000000 */
.L_x_157:
[----:B------:R-:W-:Y:S01]  /*78e0*/  LOP3.LUT P0, RZ, R3, 0xff, RZ, 0xc0, !PT ;  /* 0x000000ff03ff7812 */ /* 0x000fe2000780c0ff */
[----:B------:R-:W-:Y:S01]  /*78f0*/  UIMAD.WIDE.U32 UR4, UR42, -0x55555555, URZ ;  /* 0xaaaaaaab2a0478a5 */ /* 0x000fe2000f8e003f */
[----:B------:R-:W-:-:S03]  /*7900*/  IMAD.MOV.U32 R113, RZ, RZ, R0 ;  /* 0x000000ffff717224 */ /* 0x000fc600078e0000 */
[----:B------:R-:W-:-:S04]  /*7910*/  USHF.R.U32.HI UR4, URZ, 0x1, UR5 ;  /* 0x000000013f047899 */ /* 0x000fc80008011605 */
[----:B------:R-:W-:-:S04]  /*7920*/  UIMAD UR42, UR4, -0x3, UR42 ;  /* 0xfffffffd042a78a4 */ /* 0x000fc8000f8e022a */
[----:B------:R-:W-:Y:S08]  /*7930*/  @P0 BRA `(.L_x_160) ;  /* 0xffffff9800bc0947 */ /* 0x000ff0000383ffff */
[----:B------:R-:W-:Y:S05]  /*7940*/  EXIT ;  /* 0x000000000000794d */ /* 0x000fea0003800000 */
.L_x_7:
        /* <DEDUP_REMOVED lines=26> */
.L_x_162:
[----:B------:R-:W0:Y:S01]  /*7af0*/  LDC.64 R28, c[0x0][0x640] ;  /* 0x00019000ff1c7b82 */ /* 0x000e220000000a00 */
[-CC-:B------:R-:W-:Y:S01]  /*7b00*/  SHF.R.U64 R22, R14, R6.reuse, R15.reuse ;  /* 0x000000060e167219 */ /* 0x180fe2000000120f */
[----:B------:R-:W-:Y:S01]  /*7b10*/  IMAD.MOV.U32 R30, RZ, RZ, 0x1 ;  /* 0x00000001ff1e7424 */ /* 0x000fe200078e00ff */
[----:B------:R-:W-:Y:S02]  /*7b20*/  SHF.R.U32.HI R6, RZ, R6, R15 ;  /* 0x00000006ff067219 */ /* 0x000fe4000001160f */
[----:B------:R-:W-:-:S03]  /*7b30*/  IADD3 R13, P0, RZ, -R22, RZ ;  /* 0x80000016ff0d7210 */ /* 0x000fc60007f1e0ff */
[----:B------:R-:W1:Y:S02]  /*7b40*/  LDC R12, c[0x0][0x618] ;  /* 0x00018600ff0c7b82 */ /* 0x000e640000000800 */
[----:B------:R-:W-:-:S04]  /*7b50*/  IMAD.X R11, RZ, RZ, ~R6, P0 ;  /* 0x000000ffff0b7224 */ /* 0x000fc800000e0e06 */
[-C--:B------:R-:W-:Y:S02]  /*7b60*/  IMAD R6, R11, R24.reuse, RZ ;  /* 0x000000180b067224 */ /* 0x080fe400078e02ff */
[----:B------:R-:W2:Y:S01]  /*7b70*/  LDC R14, c[0x0][0x608] ;  /* 0x00018200ff0e7b82 */ /* 0x000ea20000000800 */
[----:B------:R-:W-:-:S04]  /*7b80*/  IMAD.WIDE.U32 R10, R13, R24, R16 ;  /* 0x000000180d0a7225 */ /* 0x000fc800078e0010 */
[----:B------:R-:W-:-:S03]  /*7b90*/  IMAD R13, R13, R25, R6 ;  /* 0x000000190d0d7224 */ /* 0x000fc600078e0206 */
[----:B------:R-:W3:Y:S01]  /*7ba0*/  LDC R27, c[0x0][0x658] ;  /* 0x00019600ff1b7b82 */ /* 0x000ee20000000800 */
[----:B------:R-:W-:Y:S01]  /*7bb0*/  IMAD.IADD R11, R11, 0x1, R13 ;  /* 0x000000010b0b7824 */ /* 0x000fe200078e020d */
[----:B0-----:R-:W-:-:S04]  /*7bc0*/  ISETP.NE.U32.AND P0, PT, R28, RZ, PT ;  /* 0x000000ff1c00720c */ /* 0x001fc80003f05070 */
[----:B------:R-:W-:Y:S02]  /*7bd0*/  ISETP.NE.AND.EX P0, PT, R29, RZ, PT, P0 ;  /* 0x000000ff1d00720c */ /* 0x000fe40003f05300 */
[----:B------:R-:W0:Y:S01]  /*7be0*/  LDC R24, c[0x0][0x600] ;  /* 0x00018000ff187b82 */ /* 0x000e220000000800 */
[-CC-:B-1----:R-:W-:Y:S01]  /*7bf0*/  SHF.R.U64 R8, R10, R12.reuse, R11.reuse ;  /* 0x0000000c0a087219 */ /* 0x182fe2000000120b */
[----:B------:R-:W-:Y:S01]  /*7c00*/  IMAD.MOV.U32 R10, RZ, RZ, -0x1 ;  /* 0xffffffffff0a7424 */ /* 0x000fe200078e00ff */
[----:B------:R-:W-:-:S05]  /*7c10*/  SHF.R.U32.HI R11, RZ, R12, R11 ;  /* 0x0000000cff0b7219 */ /* 0x000fca000001160b */
[----:B------:R-:W1:Y:S01]  /*7c20*/  LDC R25, c[0x0][0x648] ;  /* 0x00019200ff197b82 */ /* 0x000e620000000800 */
[-CC-:B--2---:R-:W-:Y:S02]  /*7c30*/  SHF.R.U64 R21, R8, R14.reuse, R11.reuse ;  /* 0x0000000e08157219 */ /* 0x184fe4000000120b */
[----:B------:R-:W-:-:S05]  /*7c40*/  SHF.R.U32.HI R6, RZ, R14, R11 ;  /* 0x0000000eff067219 */ /* 0x000fca000001160b */
[----:B------:R-:W2:Y:S01]  /*7c50*/  LDC R26, c[0x0][0x638] ;  /* 0x00018e00ff1a7b82 */ /* 0x000ea20000000800 */
[-C--:B---3--:R-:W-:Y:S02]  /*7c60*/  SHF.L.U32 R10, R10, R27.reuse, RZ ;  /* 0x0000001b0a0a7219 */ /* 0x088fe400000006ff */
[-CC-:B------:R-:W-:Y:S02]  /*7c70*/  SHF.R.U64 R23, R21, R27.reuse, R6.reuse ;  /* 0x0000001b15177219 */ /* 0x180fe40000001206 */
[----:B------:R-:W-:Y:S02]  /*7c80*/  LOP3.LUT R32, RZ, R10, RZ, 0x33, !PT ;  /* 0x0000000aff207212 */ /* 0x000fe400078e33ff */
[----:B------:R-:W-:Y:S01]  /*7c90*/  SHF.R.U32.HI R11, RZ, R27, R6 ;  /* 0x0000001bff0b7219 */ /* 0x000fe20000011606 */
[----:B------:R-:W3:Y:S01]  /*7ca0*/  LDC R31, c[0x0][0x610] ;  /* 0x00018400ff1f7b82 */ /* 0x000ee20000000800 */
[----:B------:R-:W-:Y:S01]  /*7cb0*/  IMAD.MOV.U32 R10, RZ, RZ, R23 ;  /* 0x000000ffff0a7224 */ /* 0x000fe200078e0017 */
[----:B------:R-:W-:Y:S06]  /*7cc0*/  @!P0 BRA `(.L_x_163) ;  /* 0x0000000000288947 */ /* 0x000fec0003800000 */
        /* <DEDUP_REMOVED lines=10> */
.L_x_163:
[----:B------:R-:W-:Y:S02]  /*7d70*/  ISETP.NE.AND P0, PT, R2, 0x1, PT ;  /* 0x000000010200780c */ /* 0x000fe40003f05270 */
[----:B-1----:R-:W-:Y:S01]  /*7d80*/  SHF.R.U64 R6, R10, R25, R11 ;  /* 0x000000190a067219 */ /* 0x002fe2000000120b */
[----:B0-----:R-:W-:Y:S01]  /*7d90*/  VIADD R11, R24, 0xffffffff ;  /* 0xffffffff180b7836 */ /* 0x001fe20000000000 */
[----:B------:R-:W-:Y:S02]  /*7da0*/  SHF.L.U32 R30, R30, R27, RZ ;  /* 0x0000001b1e1e7219 */ /* 0x000fe400000006ff */
[----:B------:R-:W-:Y:S01]  /*7db0*/  LOP3.LUT R5, R21, R32, RZ, 0xc0, !PT ;  /* 0x0000002015057212 */ /* 0x000fe200078ec0ff */
[----:B------:R-:W-:-:S04]  /*7dc0*/  IMAD.MOV R10, RZ, RZ, -R6 ;  /* 0x000000ffff0a7224 */ /* 0x000fc800078e0a06 */
[----:B------:R-:W-:Y:S01]  /*7dd0*/  IMAD R6, R30, R6, R5 ;  /* 0x000000061e067224 */ /* 0x000fe200078e0205 */
[----:B------:R-:W-:Y:S01]  /*7de0*/  LOP3.LUT R5, R8, R11, RZ, 0xc0, !PT ;  /* 0x0000000b08057212 */ /* 0x000fe200078ec0ff */
[----:B------:R-:W-:Y:S02]  /*7df0*/  @P0 IMAD R7, R9, R20, R4 ;  /* 0x0000001409070224 */ /* 0x000fe400078e0204 */
[----:B--2---:R-:W-:Y:S02]  /*7e00*/  IMAD R4, R10, R26, R23 ;  /* 0x0000001a0a047224 */ /* 0x004fe400078e0217 */
[----:B---3--:R-:W-:Y:S02]  /*7e10*/  IMAD R7, R6, R31, R7 ;  /* 0x0000001f06077224 */ /* 0x008fe400078e0207 */
[----:B------:R-:W-:Y:S02]  /*7e20*/  IMAD R4, R4, R24, R5 ;  /* 0x0000001804047224 */ /* 0x000fe400078e0205 */
[----:B------:R-:W-:-:S02]  /*7e30*/  IMAD.MOV.U32 R8, RZ, RZ, 0x1 ;  /* 0x00000001ff087424 */ /* 0x000fc400078e00ff */
[----:B------:R-:W-:Y:S01]  /*7e40*/  IMAD.MOV.U32 R6, RZ, RZ, R22 ;  /* 0x000000ffff067224 */ /* 0x000fe200078e0016 */
[----:B------:R-:W-:Y:S02]  /*7e50*/  SEL R19, R4, R7, !P0 ;  /* 0x0000000704137207 */ /* 0x000fe40004000000 */
[----:B------:R-:W-:-:S07]  /*7e60*/  SEL R21, R7, R4, !P0 ;  /* 0x0000000407157207 */ /* 0x000fce0004000000 */
.L_x_161:
[----:B------:R-:W-:-:S08]  /*7e70*/  NOP ;  /* 0x0000000000007918 */ /* 0x000fd00000000000 */
[----:B------:R-:W0:-:S00]  /*7e80*/  USETMAXREG.DEALLOC.CTAPOOL 0x28 ;  /* 0x00000028000079c8 */ /* 0x000e0000080e0500 */
[----:B0-----:R-:W-:-:S13]  /*7e90*/  ISETP.NE.AND P0, PT, R3, RZ, PT ;  /* 0x000000ff0300720c */ /* 0x001fda0003f05270 */
[----:B------:R-:W-:Y:S05]  /*7ea0*/  @P0 EXIT ;  /* 0x000000000000094d */ /* 0x000fea0003800000 */
[----:B------:R-:W-:Y:S01]  /*7eb0*/  LOP3.LUT P0, RZ, R8, 0xff, RZ, 0xc0, !PT ;  /* 0x000000ff08ff7812 */ /* 0x000fe2000780c0ff */
[----:B------:R-:W-:Y:S02]  /*7ec0*/  IMAD.MOV.U32 R3, RZ, RZ, 0x1 ;  /* 0x00000001ff037424 */ /* 0x000fe400078e00ff */
[----:B------:R-:W-:-:S10]  /*7ed0*/  IMAD.MOV.U32 R8, RZ, RZ, RZ ;  /* 0x000000ffff087224 */ /* 0x000fd400078e00ff */
[----:B------:R-:W-:Y:S05]  /*7ee0*/  @!P0 BRA `(.L_x_164) ;  /* 0x0000000c00548947 */ /* 0x000fea0003800000 */
[----:B------:R-:W0:Y:S01]  /*7ef0*/  LDC R3, c[0x0][0x28c] ;  /* 0x0000a300ff037b82 */ /* 0x000e220000000800 */
[----:B------:R-:W-:Y:S01]  /*7f00*/  ULDC UR5, c[0x0][0x658] ;  /* 0x0001960000057ab9 */ /* 0x000fe20000000800 */
[----:B------:R-:W-:Y:S01]  /*7f10*/  UMOV UR6, 0xffffffff ;  /* 0xffffffff00067882 */ /* 0x000fe20000000000 */
[----:B------:R-:W-:Y:S01]  /*7f20*/  BSSY B0, `(.L_x_164) ;  /* 0x00000d1000007945 */ /* 0x000fe20003800000 */
[----:B------:R-:W-:Y:S01]  /*7f30*/  USHF.L.U32 UR6, UR6, UR5, URZ ;  /* 0x0000000506067299 */ /* 0x000fe2000800063f */
[----:B------:R-:W-:Y:S01]  /*7f40*/  IMAD.MOV.U32 R10, RZ, RZ, 0x1 ;  /* 0x00000001ff0a7424 */ /* 0x000fe200078e00ff */
[----:B------:R-:W-:Y:S01]  /*7f50*/  LOP3.LUT R9, R18, 0x2, RZ, 0xfc, !PT ;  /* 0x0000000212097812 */ /* 0x000fe200078efcff */
[----:B------:R-:W-:Y:S01]  /*7f60*/  IMAD.MOV.U32 R8, RZ, RZ, RZ ;  /* 0x000000ffff087224 */ /* 0x000fe200078e00ff */
[----:B------:R-:W1:Y:S01]  /*7f70*/  S2UR UR8, SR_CgaCtaId ;  /* 0x00000000000879c3 */ /* 0x000e620000008800 */
[----:B------:R-:W-:Y:S01]  /*7f80*/  ULDC UR4, c[0x0][0x600] ;  /* 0x0001800000047ab9 */ /* 0x000fe20000000800 */
[----:B------:R-:W-:Y:S01]  /*7f90*/  UMOV UR7, 0x1 ;  /* 0x0000000100077882 */ /* 0x000fe20000000000 */
[----:B------:R-:W-:-:S02]  /*7fa0*/  UIADD3 UR4, UR4, -0x1, URZ ;  /* 0xffffffff04047890 */ /* 0x000fc4000fffe03f */
[----:B------:R-:W-:Y:S02]  /*7fb0*/  USHF.L.U32 UR5, UR7, UR5, URZ ;  /* 0x0000000507057299 */ /* 0x000fe4000800063f */
[----:B------:R-:W-:Y:S01]  /*7fc0*/  ULOP3.LUT UR6, URZ, UR6, URZ, 0x33, !UPT ;  /* 0x000000063f067292 */ /* 0x000fe2000f8e333f */
[----:B------:R-:W-:Y:S01]  /*7fd0*/  ULDC.64 UR30, c[0x0][0x198] ;  /* 0x00006600001e7ab9 */ /* 0x000fe20000000a00 */
[----:B0-----:R-:W-:-:S05]  /*7fe0*/  VIADD R3, R3, 0x3f ;  /* 0x0000003f03037836 */ /* 0x001fca0000000000 */
[----:B------:R-:W-:Y:S01]  /*7ff0*/  SHF.R.S32.HI R4, RZ, 0x1f, R3 ;  /* 0x0000001fff047819 */ /* 0x000fe20000011403 */
[----:B-1----:R-:W-:-:S03]  /*8000*/  IMAD.U32 R12, RZ, RZ, UR8 ;  /* 0x00000008ff0c7e24 */ /* 0x002fc6000f8e00ff */
[----:B------:R-:W-:Y:S01]  /*8010*/  LEA.HI R4, R4, R3, RZ, 0x6 ;  /* 0x0000000304047211 */ /* 0x000fe200078f30ff */
[----:B------:R-:W-:-:S03]  /*8020*/  IMAD.MOV.U32 R3, RZ, RZ, 0x1 ;  /* 0x00000001ff037424 */ /* 0x000fc600078e00ff */
[----:B------:R-:W-:-:S05]  /*8030*/  SHF.R.S32.HI R11, RZ, 0x6, R4 ;  /* 0x00000006ff0b7819 */ /* 0x000fca0000011404 */
[----:B------:R-:W-:-:S07]  /*8040*/  VIADD R13, R11, 0x1 ;  /* 0x000000010b0d7836 */ /* 0x000fce0000000000 */
.L_x_175:
[----:B------:R-:W-:-:S03]  /*8050*/  UMOV UR7, 0xffffffff ;  /* 0xffffffff00077882 */ /* 0x000fc60000000000 */
[----:B------:R-:W-:Y:S05]  /*8060*/  BRA.DIV UR7, `(.L_x_165) ;  /* 0x0000000e07b87947 */ /* 0x000fea000b800000 */
[----:B------:R-:W-:-:S13]  /*8070*/  ELECT P6, URZ, PT ;  /* 0x00000000003f782f */ /* 0x000fda00038c0000 */
.L_x_185:
[----:B------:R-:W0:Y:S01]  /*8080*/  LDC R4, c[0x0][0x28c] ;  /* 0x0000a300ff047b82 */ /* 0x000e220000000800 */
[----:B------:R-:W-:Y:S01]  /*8090*/  BSSY B1, `(.L_x_166) ;  /* 0x0000047000017945 */ /* 0x000fe20003800000 */
[----:B0-----:R-:W-:-:S13]  /*80a0*/  ISETP.LT.OR P6, PT, R4, 0x1, !P6 ;  /* 0x000000010400780c */ /* 0x001fda00077c1670 */
[----:B------:R-:W-:Y:S05]  /*80b0*/  @P6 BRA `(.L_x_167) ;  /* 0x0000000400106947 */ /* 0x000fea0003800000 */
[----:B------:R-:W-:Y:S02]  /*80c0*/  IMAD R21, R21, 0x2, R12 ;  /* 0x0000000215157824 */ /* 0x000fe400078e020c */
[----:B------:R-:W-:Y:S02]  /*80d0*/  IMAD.SHL.U32 R19, R19, 0x40, RZ ;  /* 0x0000004013137824 */ /* 0x000fe400078e00ff */
[----:B------:R-:W-:Y:S02]  /*80e0*/  IMAD.MOV.U32 R22, RZ, RZ, RZ ;  /* 0x000000ffff167224 */ /* 0x000fe400078e00ff */
[----:B------:R-:W-:Y:S02]  /*80f0*/  IMAD.MOV.U32 R4, RZ, RZ, R13 ;  /* 0x000000ffff047224 */ /* 0x000fe400078e000d */
[----:B------:R-:W-:Y:S02]  /*8100*/  IMAD.MOV.U32 R5, RZ, RZ, R3 ;  /* 0x000000ffff057224 */ /* 0x000fe400078e0003 */
[----:B------:R-:W-:-:S02]  /*8110*/  IMAD.MOV.U32 R7, RZ, RZ, R8 ;  /* 0x000000ffff077224 */ /* 0x000fc400078e0008 */
[----:B------:R-:W-:-:S07]  /*8120*/  IMAD.SHL.U32 R21, R21, 0x80, RZ ;  /* 0x0000008015157824 */ /* 0x000fce00078e00ff */
.L_x_170:
[----:B------:R-:W0:Y:S01]  /*8130*/  S2UR UR7, SR_CgaCtaId ;  /* 0x00000000000779c3 */ /* 0x000e220000008800 */
[----:B------:R-:W-:Y:S02]  /*8140*/  MOV R15, 0x400 ;  /* 0x00000400000f7802 */ /* 0x000fe40000000f00 */
[----:B------:R-:W-:Y:S02]  /*8150*/  SHF.L.U32 R14, R5, 0x1f, RZ ;  /* 0x0000001f050e7819 */ /* 0x000fe400000006ff */
[----:B------:R-:W-:Y:S01]  /*8160*/  ISETP.NE.AND P1, PT, R0, RZ, PT ;  /* 0x000000ff0000720c */ /* 0x000fe20003f25270 */
[----:B0-----:R-:W-:-:S05]  /*8170*/  IMAD.U32 R12, RZ, RZ, UR7 ;  /* 0x00000007ff0c7e24 */ /* 0x001fca000f8e00ff */
[----:B------:R-:W-:-:S07]  /*8180*/  LEA R20, R12, R15, 0x18 ;  /* 0x0000000f0c147211 */ /* 0x000fce00078ec0ff */
[----:B------:R-:W0:Y:S01]  /*8190*/  @!P1 LDC R15, c[0x0][0x500] ;  /* 0x00014000ff0f9b82 */ /* 0x000e220000000800 */
[----:B------:R-:W-:-:S04]  /*81a0*/  IMAD R23, R7, 0x8, R20 ;  /* 0x0000000807177824 */ /* 0x000fc800078e0214 */
[----:B------:R-:W1:Y:S02]  /*81b0*/  SYNCS.PHASECHK.TRANS64.TRYWAIT P0, [R23+URZ+0x18], R14 ;  /* 0x0000180e170075a7 */ /* 0x000e64000800017f */
[----:B-1----:R-:W-:Y:S05]  /*81c0*/  @!P0 BRA `(.L_x_168) ;  /* 0x0000000c00808947 */ /* 0x002fea0003800000 */
.L_x_186:
[----:B-1----:R-:W-:Y:S01]  /*81d0*/  PRMT R14, R9, 0x9910, RZ ;  /* 0x00009910090e7816 */ /* 0x002fe200000000ff */
[----:B0-----:R0:W-:Y:S03]  /*81e0*/  @!P1 SYNCS.ARRIVE.TRANS64 RZ, [R23+URZ], R15 ;  /* 0x0000000f17ff99a7 */ /* 0x0011e6000800003f */
[----:B------:R-:W-:-:S13]  /*81f0*/  ISETP.NE.AND P0, PT, R14, 0x2, PT ;  /* 0x000000020e00780c */ /* 0x000fda0003f05270 */
[----:B0-----:R-:W-:Y:S05]  /*8200*/  @P0 BRA `(.L_x_169) ;  /* 0x0000000000040947 */ /* 0x001fea0003800000 */
[----:B------:R-:W-:Y:S01]  /*8210*/  BPT.TRAP 0x1 ;  /* 0x000000040000795c */ /* 0x000fe20000300000 */
.L_x_169:
[----:B------:R-:W-:Y:S01]  /*8220*/  IMAD.SHL.U32 R15, R7, 0x4000, RZ ;  /* 0x00004000070f7824 */ /* 0x000fe200078e00ff */
[----:B------:R-:W-:Y:S01]  /*8230*/  R2UR UR34, R22 ;  /* 0x00000000162272ca */ /* 0x000fe200000e0000 */
[----:B------:R-:W-:Y:S01]  /*8240*/  VIADD R4, R4, 0xffffffff ;  /* 0xffffffff04047836 */ /* 0x000fe20000000000 */
[----:B------:R-:W-:Y:S01]  /*8250*/  R2UR UR33, R23 ;  /* 0x00000000172172ca */ /* 0x000fe200000e0000 */
[--C-:B------:R-:W-:Y:S01]  /*8260*/  IMAD R14, R12, 0x1000, R15.reuse ;  /* 0x000010000c0e7824 */ /* 0x100fe200078e020f */
[----:B------:R-:W-:Y:S01]  /*8270*/  R2UR UR36, R6 ;  /* 0x00000000062472ca */ /* 0x000fe200000e0000 */
[----:B------:R-:W-:Y:S01]  /*8280*/  IMAD.IADD R15, R20, 0x1, R15 ;  /* 0x00000001140f7824 */ /* 0x000fe200078e020f */
[----:B------:R-:W-:Y:S01]  /*8290*/  R2UR UR35, R21 ;  /* 0x00000000152372ca */ /* 0x000fe200000e0000 */
[----:B------:R-:W-:Y:S01]  /*82a0*/  IMAD R14, R14, 0x4, R20 ;  /* 0x000000040e0e7824 */ /* 0x000fe200078e0214 */
[----:B------:R-:W-:Y:S01]  /*82b0*/  UIADD3 UR14, UP0, UR30, 0xf0, URZ ;  /* 0x000000f01e0e7890 */ /* 0x000fe2000ff1e03f */
[----:B------:R-:W-:Y:S01]  /*82c0*/  R2UR UR19, R19 ;  /* 0x00000000131372ca */ /* 0x000fe200000e0000 */
[----:B------:R-:W-:Y:S01]  /*82d0*/  UIADD3 UR42, UP1, UR30, 0x1f0, URZ ;  /* 0x000001f01e2a7890 */ /* 0x000fe2000ff3e03f */
[----:B------:R-:W-:Y:S01]  /*82e0*/  R2UR UR8, R15 ;  /* 0x000000000f0872ca */ /* 0x000fe200000e0000 */
[----:B------:R-:W-:Y:S01]  /*82f0*/  UIADD3.X UR15, URZ, UR31, URZ, UP0, !UPT ;  /* 0x0000001f3f0f7290 */ /* 0x000fe200087fe43f */
[----:B------:R-:W-:Y:S01]  /*8300*/  R2UR UR24, R14 ;  /* 0x000000000e1872ca */ /* 0x000fe200000e0000 */
[----:B------:R-:W-:Y:S01]  /*8310*/  UIADD3 UR26, UR34, 0x20, URZ ;  /* 0x00000020221a7890 */ /* 0x000fe2000fffe03f */
[----:B------:R-:W-:Y:S01]  /*8320*/  ISETP.GT.AND P1, PT, R4, 0x1, PT ;  /* 0x000000010400780c */ /* 0x000fe20003f24270 */
[----:B------:R-:W-:Y:S01]  /*8330*/  UIADD3.X UR43, URZ, UR31, URZ, UP1, !UPT ;  /* 0x0000001f3f2b7290 */ /* 0x000fe20008ffe43f */
[----:B------:R-:W-:Y:S01]  /*8340*/  VIADD R7, R7, 0x1 ;  /* 0x0000000107077836 */ /* 0x000fe20000000000 */
[----:B------:R-:W-:Y:S01]  /*8350*/  UMOV UR7, 0x30000 ;  /* 0x0003000000077882 */ /* 0x000fe20000000000 */
[----:B------:R-:W-:Y:S01]  /*8360*/  UMOV UR22, 0x0 ;  /* 0x0000000000167882 */ /* 0x000fe20000000000 */
[----:B------:R-:W-:Y:S01]  /*8370*/  UMOV UR23, 0x10000000 ;  /* 0x1000000000177882 */ /* 0x000fe20000000000 */
[----:B------:R-:W-:Y:S01]  /*8380*/  UMOV UR25, UR33 ;  /* 0x0000002100197c82 */ /* 0x000fe20008000000 */
[C---:B------:R-:W-:Y:S01]  /*8390*/  ISETP.NE.AND P0, PT, R7.reuse, 0x3, PT ;  /* 0x000000030700780c */ /* 0x040fe20003f05270 */
[----:B------:R-:W-:Y:S01]  /*83a0*/  UMOV UR28, UR36 ;  /* 0x00000024001c7c82 */ /* 0x000fe20008000000 */
[----:B------:R-:W-:Y:S01]  /*83b0*/  UIADD3 UR16, UR8, 0x30100, URZ ;  /* 0x0003010008107890 */ /* 0x000fe2000fffe03f */
[----:B------:R-:W-:Y:S01]  /*83c0*/  VIADD R22, R22, 0x40 ;  /* 0x0000004016167836 */ /* 0x000fe20000000000 */
[----:B------:R-:W-:Y:S01]  /*83d0*/  UIADD3 UR32, UR24, 0x100, URZ ;  /* 0x0000010018207890 */ /* 0x000fe2000fffe03f */
[----:B------:R-:W-:Y:S01]  /*83e0*/  SEL R14, RZ, 0x1, P0 ;  /* 0x00000001ff0e7807 */ /* 0x000fe20000000000 */
[----:B------:R-:W-:Y:S01]  /*83f0*/  UIADD3 UR24, UR24, 0x8100, URZ ;  /* 0x0000810018187890 */ /* 0x000fe2000fffe03f */
[----:B------:R-:W-:Y:S01]  /*8400*/  SEL R7, R7, RZ, P0 ;  /* 0x000000ff07077207 */ /* 0x000fe20000000000 */
[----:B------:R-:W-:Y:S01]  /*8410*/  UIADD3 UR8, UR8, 0x32100, URZ ;  /* 0x0003210008087890 */ /* 0x000fe2000fffe03f */
[----:B------:R-:W-:Y:S01]  /*8420*/  LOP3.LUT R5, R5, R14, RZ, 0x3c, !PT ;  /* 0x0000000e05057212 */ /* 0x000fe200078e3cff */
[----:B------:R-:W-:Y:S01]  /*8430*/  UMOV UR27, UR35 ;  /* 0x00000023001b7c82 */ /* 0x000fe20008000000 */
[----:B------:R-:W-:Y:S01]  /*8440*/  UMOV UR17, UR33 ;  /* 0x0000002100117c82 */ /* 0x000fe20008000000 */
[----:B------:R-:W-:Y:S01]  /*8450*/  UMOV UR18, UR34 ;  /* 0x0000002200127c82 */ /* 0x000fe20008000000 */
[----:B------:R-:W-:Y:S01]  /*8460*/  UMOV UR20, UR36 ;  /* 0x0000002400147c82 */ /* 0x000fe20008000000 */
[----:B------:R0:W-:Y:S01]  /*8470*/  UTMALDG.3D.MULTICAST [UR32], [UR14], UR7, desc[UR22] ;  /* 0x000016200e0073b4 */ /* 0x0001e20008011807 */
[----:B------:R-:W-:Y:S01]  /*8480*/  UMOV UR9, UR33 ;  /* 0x0000002100097c82 */ /* 0x000fe20008000000 */
[----:B------:R-:W-:Y:S01]  /*8490*/  UMOV UR11, UR19 ;  /* 0x00000013000b7c82 */ /* 0x000fe20008000000 */
[----:B------:R-:W-:Y:S01]  /*84a0*/  UMOV UR12, UR36 ;  /* 0x00000024000c7c82 */ /* 0x000fe20008000000 */
[----:B------:R-:W-:Y:S01]  /*84b0*/  UMOV UR10, UR26 ;  /* 0x0000001a000a7c82 */ /* 0x000fe20008000000 */
[----:B------:R0:W-:Y:S01]  /*84c0*/  UTMALDG.3D.MULTICAST [UR24], [UR14], UR7, desc[UR22] ;  /* 0x000016180e0073b4 */ /* 0x0001e20008011807 */
[----:B------:R0:W-:Y:S01]  /*84d0*/  UTMALDG.3D [UR16], [UR42], desc[UR22] ;  /* 0x000016102a0075b4 */ /* 0x0001e20008011000 */
[----:B------:R0:W-:Y:S02]  /*84e0*/  UTMALDG.3D [UR8], [UR42], desc[UR22] ;  /* 0x000016082a0075b4 */ /* 0x0001e40008011000 */
[----:B0-----:R-:W-:Y:S05]  /*84f0*/  @P1 BRA `(.L_x_170) ;  /* 0xfffffffc000c1947 */ /* 0x001fea000383ffff */
.L_x_167:
[----:B------:R-:W-:Y:S05]  /*8500*/  BSYNC B1 ;  /* 0x0000000000017941 */ /* 0x000fea0003800000 */
.L_x_166:
[----:B------:R-:W-:Y:S01]  /*8510*/  LOP3.LUT P1, RZ, R10, 0xff, RZ, 0xc0, !PT ;  /* 0x000000ff0aff7812 */ /* 0x000fe2000782c0ff */
[C---:B------:R-:W-:Y:S01]  /*8520*/  IMAD.IADD R7, R11.reuse, 0x1, R8 ;  /* 0x000000010b077824 */ /* 0x040fe200078e0208 */
[----:B------:R-:W-:Y:S01]  /*8530*/  ULDC.64 UR8, c[0x0][0x650] ;  /* 0x0001940000087ab9 */ /* 0x000fe20000000a00 */
[----:B------:R-:W-:Y:S01]  /*8540*/  ISETP.GE.U32.AND P2, PT, R11, 0x3, PT ;  /* 0x000000030b00780c */ /* 0x000fe20003f46070 */
[----:B------:R-:W-:Y:S01]  /*8550*/  BSSY B1, `(.L_x_171) ;  /* 0x000006b000017945 */ /* 0x000fe20003800000 */
[----:B------:R-:W-:Y:S01]  /*8560*/  IMAD.MOV.U32 R21, RZ, RZ, -0x1 ;  /* 0xffffffffff157424 */ /* 0x000fe200078e00ff */
[----:B------:R-:W-:Y:S01]  /*8570*/  ISETP.GT.U32.AND P0, PT, R7, 0x2, PT ;  /* 0x000000020700780c */ /* 0x000fe20003f04070 */
[----:B------:R-:W-:Y:S01]  /*8580*/  IMAD.MOV.U32 R19, RZ, RZ, -0x1 ;  /* 0xffffffffff137424 */ /* 0x000fe200078e00ff */
[----:B------:R-:W-:Y:S02]  /*8590*/  PRMT R10, RZ, 0x7610, R10 ;  /* 0x00007610ff0a7816 */ /* 0x000fe4000000000a */
[----:B------:R-:W-:-:S03]  /*85a0*/  ISETP.LT.U32.AND P0, PT, R11, 0x3, P0 ;  /* 0x000000030b00780c */ /* 0x000fc60000701070 */
[----:B------:R-:W0:Y:S01]  /*85b0*/  @P1 S2R R12, SR_CgaCtaId ;  /* 0x00000000000c1919 */ /* 0x000e220000008800 */
[----:B------:R-:W-:-:S04]  /*85c0*/  @P1 MOV R5, 0x400 ;  /* 0x0000040000051802 */ /* 0x000fc80000000f00 */
[----:B0-----:R-:W-:Y:S01]  /*85d0*/  @P1 LEA R6, R12, R5, 0x18 ;  /* 0x000000050c061211 */ /* 0x001fe200078ec0ff */
[----:B------:R-:W-:Y:S01]  /*85e0*/  IMAD.WIDE.U32 R4, R7, -0x55555555, RZ ;  /* 0xaaaaaaab07047825 */ /* 0x000fe200078e00ff */
[----:B------:R-:W-:Y:S02]  /*85f0*/  SEL R4, RZ, 0x1, !P0 ;  /* 0x00000001ff047807 */ /* 0x000fe40004000000 */
[----:B------:R0:W-:Y:S01]  /*8600*/  @P1 SYNCS.ARRIVE.TRANS64.A1T0 RZ, [R6+URZ+0x48], RZ ;  /* 0x000048ff06ff19a7 */ /* 0x0001e2000810003f */
[----:B------:R-:W-:Y:S02]  /*8610*/  IADD3 R16, P1, R16, UR38, RZ ;  /* 0x0000002610107c10 */ /* 0x000fe4000ff3e0ff */
[----:B------:R-:W-:Y:S02]  /*8620*/  LOP3.LUT R3, R3, R4, RZ, 0x3c, !PT ;  /* 0x0000000403037212 */ /* 0x000fe400078e3cff */
[----:B------:R-:W-:Y:S02]  /*8630*/  IADD3.X R17, R17, UR41, RZ, P1, !PT ;  /* 0x0000002911117c10 */ /* 0x000fe40008ffe4ff */
[----:B------:R-:W-:-:S02]  /*8640*/  ISETP.GE.U32.AND P0, PT, R16, UR8, PT ;  /* 0x0000000810007c0c */ /* 0x000fc4000bf06070 */
[----:B0-----:R-:W-:Y:S02]  /*8650*/  SHF.R.U32.HI R6, RZ, 0x1, R5 ;  /* 0x00000001ff067819 */ /* 0x001fe40000011605 */
[----:B------:R-:W-:Y:S02]  /*8660*/  ISETP.GE.U32.AND.EX P0, PT, R17, UR9, PT, P0 ;  /* 0x0000000911007c0c */ /* 0x000fe4000bf06100 */
[----:B------:R-:W-:Y:S01]  /*8670*/  @P2 LOP3.LUT R3, R3, 0x1, R6, 0x78, !PT ;  /* 0x0000000103032812 */ /* 0x000fe200078e7806 */
[----:B------:R-:W-:Y:S01]  /*8680*/  IMAD R8, R6, -0x3, R7 ;  /* 0xfffffffd06087824 */ /* 0x000fe200078e0207 */
[----:B------:R-:W-:Y:S01]  /*8690*/  PRMT R4, RZ, 0x7610, R4 ;  /* 0x00007610ff047816 */ /* 0x000fe20000000004 */
[----:B------:R-:W-:-:S08]  /*86a0*/  IMAD.MOV.U32 R6, RZ, RZ, -0x1 ;  /* 0xffffffffff067424 */ /* 0x000fd000078e00ff */
[----:B------:R-:W-:Y:S05]  /*86b0*/  @P0 BRA `(.L_x_172) ;  /* 0x0000000400500947 */ /* 0x000fea0003800000 */
[----:B------:R-:W0:Y:S01]  /*86c0*/  S2R R19, SR_CTAID.X ;  /* 0x0000000000137919 */ /* 0x000e220000002500 */
[----:B------:R-:W-:Y:S01]  /*86d0*/  ULDC.64 UR8, c[0x0][0x628] ;  /* 0x00018a0000087ab9 */ /* 0x000fe20000000a00 */
[----:B------:R-:W1:Y:S01]  /*86e0*/  LDC R20, c[0x0][0x144] ;  /* 0x00005100ff147b82 */ /* 0x000e620000000800 */
[----:B------:R-:W-:Y:S01]  /*86f0*/  ISETP.NE.U32.AND P0, PT, RZ, UR8, PT ;  /* 0x00000008ff007c0c */ /* 0x000fe2000bf05070 */
[----:B------:R-:W2:Y:S01]  /*8700*/  S2R R14, SR_CTAID.Y ;  /* 0x00000000000e7919 */ /* 0x000ea20000002600 */
[----:B------:R-:W-:Y:S01]  /*8710*/  ULDC UR10, c[0x0][0x630] ;  /* 0x00018c00000a7ab9 */ /* 0x000fe20000000800 */
[----:B------:R-:W-:Y:S01]  /*8720*/  ULDC UR11, c[0x0][0x150] ;  /* 0x00005400000b7ab9 */ /* 0x000fe20000000800 */
[----:B------:R-:W-:Y:S01]  /*8730*/  ISETP.NE.AND.EX P0, PT, RZ, UR9, PT, P0 ;  /* 0x00000009ff007c0c */ /* 0x000fe2000bf05300 */
[----:B------:R-:W-:Y:S02]  /*8740*/  IMAD.MOV.U32 R4, RZ, RZ, R16 ;  /* 0x000000ffff047224 */ /* 0x000fe400078e0010 */
[----:B------:R-:W-:Y:S01]  /*8750*/  IMAD.MOV.U32 R5, RZ, RZ, R17 ;  /* 0x000000ffff057224 */ /* 0x000fe200078e0011 */
[----:B0-----:R-:W-:-:S09]  /*8760*/  I2FP.F32.U32 R21, R19 ;  /* 0x0000001300157245 */ /* 0x001fd20000201000 */
[----:B------:R-:W-:Y:S05]  /*8770*/  @!P0 BRA `(.L_x_173) ;  /* 0x0000000000288947 */ /* 0x000fea0003800000 */
[----:B------:R-:W-:Y:S02]  /*8780*/  ULDC UR7, c[0x0][0x634] ;  /* 0x00018d0000077ab9 */ /* 0x000fe40000000800 */
[----:B------:R-:W-:-:S05]  /*8790*/  IADD3 R5, P0, R16, UR7, RZ ;  /* 0x0000000710057c10 */ /* 0x000fca000ff1e0ff */
[----:B------:R-:W-:-:S04]  /*87a0*/  IMAD.X R15, RZ, RZ, R17, P0 ;  /* 0x000000ffff0f7224 */ /* 0x000fc800000e0611 */
[----:B------:R-:W-:-:S04]  /*87b0*/  IMAD.WIDE.U32 R6, R15, UR8, RZ ;  /* 0x000000080f067c25 */ /* 0x000fc8000f8e00ff */
[----:B------:R-:W-:-:S04]  /*87c0*/  IMAD.WIDE.U32 R6, P0, R5, UR9, R6 ;  /* 0x0000000905067c25 */ /* 0x000fc8000f800006 */
[----:B------:R-:W-:-:S04]  /*87d0*/  IMAD.WIDE.U32 R4, R5, UR8, RZ ;  /* 0x0000000805047c25 */ /* 0x000fc8000f8e00ff */
[----:B------:R-:W-:Y:S01]  /*87e0*/  IMAD.MOV.U32 R4, RZ, RZ, R7 ;  /* 0x000000ffff047224 */ /* 0x000fe200078e0007 */
[----:B------:R-:W-:Y:S01]  /*87f0*/  IADD3 RZ, P1, R5, R6, RZ ;  /* 0x0000000605ff7210 */ /* 0x000fe20007f3e0ff */
[----:B------:R-:W-:-:S04]  /*8800*/  IMAD.X R5, RZ, RZ, RZ, P0 ;  /* 0x000000ffff057224 */ /* 0x000fc800000e06ff */
[----:B------:R-:W-:-:S08]  /*8810*/  IMAD.WIDE.U32.X R4, R15, UR9, R4, P1 ;  /* 0x000000090f047c25 */ /* 0x000fd000088e0404 */
.L_x_173:
[----:B------:R-:W-:Y:S01]  /*8820*/  FMUL R21, R21, UR11 ;  /* 0x0000000b15157c20 */ /* 0x000fe20008400000 */
[--C-:B------:R-:W-:Y:S01]  /*8830*/  SHF.R.U64 R15, R4, UR10, R5.reuse ;  /* 0x0000000a040f7c19 */ /* 0x100fe20008001205 */
[----:B------:R-:W-:Y:S01]  /*8840*/  ULDC.64 UR8, c[0x0][0x620] ;  /* 0x0001880000087ab9 */ /* 0x000fe20000000a00 */
[----:B------:R-:W-:Y:S01]  /*8850*/  SHF.R.U32.HI R4, RZ, UR10, R5 ;  /* 0x0000000aff047c19 */ /* 0x000fe20008011605 */
[----:B------:R-:W-:Y:S01]  /*8860*/  ULDC.64 UR10, c[0x0][0x640] ;  /* 0x00019000000a7ab9 */ /* 0x000fe20000000a00 */
[----:B------:R-:W-:Y:S01]  /*8870*/  IADD3 R5, P0, RZ, -R15, RZ ;  /* 0x8000000fff057210 */ /* 0x000fe20007f1e0ff */
[----:B------:R-:W0:Y:S01]  /*8880*/  F2I.U32.TRUNC.NTZ R21, R21 ;  /* 0x0000001500157305 */ /* 0x000e22000020f000 */
[----:B------:R-:W-:-:S03]  /*8890*/  ULDC UR7, c[0x0][0x618] ;  /* 0x0001860000077ab9 */ /* 0x000fc60000000800 */
[----:B------:R-:W-:Y:S01]  /*88a0*/  IMAD.X R4, RZ, RZ, ~R4, P0 ;  /* 0x000000ffff047224 */ /* 0x000fe200000e0e04 */
[----:B------:R-:W-:-:S03]  /*88b0*/  ISETP.NE.U32.AND P0, PT, RZ, UR10, PT ;  /* 0x0000000aff007c0c */ /* 0x000fc6000bf05070 */
[----:B------:R-:W-:Y:S01]  /*88c0*/  IMAD R4, R4, UR8, RZ ;  /* 0x0000000804047c24 */ /* 0x000fe2000f8e02ff */
[----:B------:R-:W-:-:S03]  /*88d0*/  ISETP.NE.AND.EX P0, PT, RZ, UR11, PT, P0 ;  /* 0x0000000bff007c0c */ /* 0x000fc6000bf05300 */
[C---:B------:R-:W-:Y:S02]  /*88e0*/  IMAD R7, R5.reuse, UR9, R4 ;  /* 0x0000000905077c24 */ /* 0x040fe4000f8e0204 */
[----:B------:R-:W-:Y:S01]  /*88f0*/  IMAD.WIDE.U32 R4, R5, UR8, R16 ;  /* 0x0000000805047c25 */ /* 0x000fe2000f8e0010 */
[----:B------:R-:W-:-:S03]  /*8900*/  ULDC UR8, c[0x0][0x154] ;  /* 0x0000550000087ab9 */ /* 0x000fc60000000800 */
[----:B0-----:R-:W-:Y:S02]  /*8910*/  IMAD.MOV R6, RZ, RZ, -R21 ;  /* 0x000000ffff067224 */ /* 0x001fe400078e0a15 */
[----:B------:R-:W0:Y:S01]  /*8920*/  LDC R21, c[0x0][0x148] ;  /* 0x00005200ff157b82 */ /* 0x000e220000000800 */
[----:B------:R-:W-:Y:S02]  /*8930*/  IMAD.IADD R5, R5, 0x1, R7 ;  /* 0x0000000105057824 */ /* 0x000fe400078e0207 */
[----:B-1----:R-:W-:Y:S01]  /*8940*/  IMAD R19, R20, R6, R19 ;  /* 0x0000000614137224 */ /* 0x002fe200078e0213 */
[----:B--2---:R-:W-:Y:S02]  /*8950*/  I2FP.F32.U32 R6, R14 ;  /* 0x0000000e00067245 */ /* 0x004fe40000201000 */
[--C-:B------:R-:W-:Y:S02]  /*8960*/  SHF.R.U64 R20, R4, UR7, R5.reuse ;  /* 0x0000000704147c19 */ /* 0x100fe40008001205 */
[----:B------:R-:W-:Y:S01]  /*8970*/  SHF.R.U32.HI R5, RZ, UR7, R5 ;  /* 0x00000007ff057c19 */ /* 0x000fe20008011605 */
[----:B------:R-:W-:Y:S01]  /*8980*/  FMUL R6, R6, UR8 ;  /* 0x0000000806067c20 */ /* 0x000fe20008400000 */
[----:B------:R-:W-:-:S02]  /*8990*/  ULDC UR7, c[0x0][0x608] ;  /* 0x0001820000077ab9 */ /* 0x000fc40000000800 */
[--C-:B------:R-:W-:Y:S01]  /*89a0*/  SHF.R.U64 R23, R20, UR7, R5.reuse ;  /* 0x0000000714177c19 */ /* 0x100fe20008001205 */
[----:B------:R1:W2:Y:S01]  /*89b0*/  F2I.U32.TRUNC.NTZ R24, R6 ;  /* 0x0000000600187305 */ /* 0x0002a2000020f000 */
[----:B------:R-:W-:Y:S01]  /*89c0*/  SHF.R.U32.HI R4, RZ, UR7, R5 ;  /* 0x00000007ff047c19 */ /* 0x000fe20008011605 */
[----:B------:R-:W-:-:S03]  /*89d0*/  ULDC UR7, c[0x0][0x658] ;  /* 0x0001960000077ab9 */ /* 0x000fc60000000800 */
[--C-:B------:R-:W-:Y:S02]  /*89e0*/  SHF.R.U64 R22, R23, UR7, R4.reuse ;  /* 0x0000000717167c19 */ /* 0x100fe40008001204 */
[----:B------:R-:W-:-:S03]  /*89f0*/  SHF.R.U32.HI R25, RZ, UR7, R4 ;  /* 0x00000007ff197c19 */ /* 0x000fc60008011604 */
[----:B------:R-:W-:Y:S02]  /*8a00*/  IMAD.MOV.U32 R4, RZ, RZ, R22 ;  /* 0x000000ffff047224 */ /* 0x000fe400078e0016 */
[----:B------:R-:W-:Y:S01]  /*8a10*/  IMAD.MOV.U32 R5, RZ, RZ, R25 ;  /* 0x000000ffff057224 */ /* 0x000fe200078e0019 */
[----:B-1----:R-:W-:Y:S06]  /*8a20*/  @!P0 BRA `(.L_x_174) ;  /* 0x0000000000288947 */ /* 0x002fec0003800000 */
        /* <DEDUP_REMOVED lines=10> */
.L_x_174:
[----:B------:R-:W-:Y:S01]  /*8ad0*/  ISETP.NE.AND P0, PT, R2, 0x1, PT ;  /* 0x000000010200780c */ /* 0x000fe20003f05270 */
[----:B------:R-:W-:Y:S01]  /*8ae0*/  ULDC UR7, c[0x0][0x648] ;  /* 0x0001920000077ab9 */ /* 0x000fe20000000800 */
[----:B------:R-:W-:Y:S01]  /*8af0*/  LOP3.LUT R23, R23, UR6, RZ, 0xc0, !PT ;  /* 0x0000000617177c12 */ /* 0x000fe2000f8ec0ff */
[----:B--2---:R-:W-:Y:S01]  /*8b00*/  IMAD.MOV R24, RZ, RZ, -R24 ;  /* 0x000000ffff187224 */ /* 0x004fe200078e0a18 */
[----:B------:R-:W-:Y:S01]  /*8b10*/  SHF.R.U64 R4, R4, UR7, R5 ;  /* 0x0000000704047c19 */ /* 0x000fe20008001205 */
[----:B------:R-:W-:Y:S01]  /*8b20*/  ULDC UR7, c[0x0][0x638] ;  /* 0x00018e0000077ab9 */ /* 0x000fe20000000800 */
[----:B------:R-:W-:Y:S01]  /*8b30*/  LOP3.LUT R7, R20, UR4, RZ, 0xc0, !PT ;  /* 0x0000000414077c12 */ /* 0x000fe2000f8ec0ff */
[----:B------:R-:W-:Y:S01]  /*8b40*/  ULDC UR8, c[0x0][0x610] ;  /* 0x0001840000087ab9 */ /* 0x000fe20000000800 */
[----:B------:R-:W-:Y:S02]  /*8b50*/  IMAD.MOV.U32 R6, RZ, RZ, R15 ;  /* 0x000000ffff067224 */ /* 0x000fe400078e000f */
[----:B------:R-:W-:-:S02]  /*8b60*/  IMAD.MOV R5, RZ, RZ, -R4 ;  /* 0x000000ffff057224 */ /* 0x000fc400078e0a04 */
[----:B------:R-:W-:Y:S02]  /*8b70*/  IMAD R4, R4, UR5, R23 ;  /* 0x0000000504047c24 */ /* 0x000fe4000f8e0217 */
[----:B0-----:R-:W-:Y:S02]  /*8b80*/  @P0 IMAD R19, R21, R24, R14 ;  /* 0x0000001815130224 */ /* 0x001fe400078e020e */
[----:B------:R-:W-:Y:S01]  /*8b90*/  IMAD R22, R5, UR7, R22 ;  /* 0x0000000705167c24 */ /* 0x000fe2000f8e0216 */
[----:B------:R-:W-:Y:S01]  /*8ba0*/  ULDC UR7, c[0x0][0x600] ;  /* 0x0001800000077ab9 */ /* 0x000fe20000000800 */
[----:B------:R-:W-:Y:S02]  /*8bb0*/  IMAD R21, R4, UR8, R19 ;  /* 0x0000000804157c24 */ /* 0x000fe4000f8e0213 */
[----:B------:R-:W-:Y:S02]  /*8bc0*/  IMAD R22, R22, UR7, R7 ;  /* 0x0000000716167c24 */ /* 0x000fe4000f8e0207 */
[----:B------:R-:W-:-:S03]  /*8bd0*/  IMAD.MOV.U32 R4, RZ, RZ, 0x1 ;  /* 0x00000001ff047424 */ /* 0x000fc600078e00ff */
[----:B------:R-:W-:Y:S02]  /*8be0*/  SEL R19, R22, R21, !P0 ;  /* 0x0000001516137207 */ /* 0x000fe40004000000 */
[----:B------:R-:W-:-:S07]  /*8bf0*/  SEL R21, R21, R22, !P0 ;  /* 0x0000001615157207 */ /* 0x000fce0004000000 */
.L_x_172:
[----:B------:R-:W-:Y:S05]  /*8c00*/  BSYNC B1 ;  /* 0x0000000000017941 */ /* 0x000fea0003800000 */
.L_x_171:
[----:B------:R-:W-:-:S13]  /*8c10*/  LOP3.LUT P0, RZ, R4, 0xff, RZ, 0xc0, !PT ;  /* 0x000000ff04ff7812 */ /* 0x000fda000780c0ff */
[----:B------:R-:W-:Y:S05]  /*8c20*/  @P0 BRA `(.L_x_175) ;  /* 0xfffffff400080947 */ /* 0x000fea000383ffff */
[----:B------:R-:W-:Y:S05]  /*8c30*/  BSYNC B0 ;  /* 0x0000000000007941 */ /* 0x000fea0003800000 */
.L_x_164:
[----:B------:R-:W-:-:S03]  /*8c40*/  UMOV UR7, 0xffffffff ;  /* 0xffffffff00077882 */ /* 0x000fc60000000000 */
[----:B------:R-:W-:Y:S05]  /*8c50*/  BRA.DIV UR7, `(.L_x_176) ;  /* 0x0000000207f07947 */ /* 0x000fea000b800000 */
[----:B------:R-:W-:-:S13]  /*8c60*/  ELECT P6, URZ, PT ;  /* 0x00000000003f782f */ /* 0x000fda00038c0000 */
.L_x_189:
[----:B------:R-:W-:Y:S04]  /*8c70*/  BSSY B0, `(.L_x_177) ;  /* 0x0000022000007945 */ /* 0x000fe80003800000 */
[----:B------:R-:W-:Y:S05]  /*8c80*/  @!P6 BRA `(.L_x_178) ;  /* 0x000000000080e947 */ /* 0x000fea0003800000 */
[----:B------:R-:W-:-:S04]  /*8c90*/  LOP3.LUT R18, R18, 0x2, RZ, 0xfc, !PT ;  /* 0x0000000212127812 */ /* 0x000fc800078efcff */
[----:B------:R-:W-:-:S13]  /*8ca0*/  ISETP.NE.AND P0, PT, R18, 0x3, PT ;  /* 0x000000031200780c */ /* 0x000fda0003f05270 */
[----:B------:R-:W-:Y:S05]  /*8cb0*/  @!P0 BRA `(.L_x_179) ;  /* 0x0000000000048947 */ /* 0x000fea0003800000 */
[----:B------:R-:W-:Y:S01]  /*8cc0*/  BPT.TRAP 0x1 ;  /* 0x000000040000795c */ /* 0x000fe20000300000 */
.L_x_179:
[----:B------:R-:W0:Y:S01]  /*8cd0*/  S2R R5, SR_CgaCtaId ;  /* 0x0000000000057919 */ /* 0x000e220000008800 */
[----:B------:R-:W-:Y:S02]  /*8ce0*/  MOV R0, 0x400 ;  /* 0x0000040000007802 */ /* 0x000fe40000000f00 */
[----:B------:R-:W-:Y:S02]  /*8cf0*/  SHF.L.U32 R2, R3, 0x1f, RZ ;  /* 0x0000001f03027819 */ /* 0x000fe400000006ff */
[----:B0-----:R-:W-:-:S05]  /*8d00*/  LEA R5, R5, R0, 0x18 ;  /* 0x0000000005057211 */ /* 0x001fca00078ec0ff */
[----:B------:R-:W-:-:S04]  /*8d10*/  VIADD R5, R5, 0x18 ;  /* 0x0000001805057836 */ /* 0x000fc80000000000 */
[C---:B------:R-:W-:Y:S02]  /*8d20*/  IMAD R7, R8.reuse, 0x8, R5 ;  /* 0x0000000808077824 */ /* 0x040fe400078e0205 */
[----:B------:R-:W-:Y:S02]  /*8d30*/  VIADD R8, R8, 0x1 ;  /* 0x0000000108087836 */ /* 0x000fe40000000000 */
[----:B------:R-:W0:Y:S03]  /*8d40*/  SYNCS.PHASECHK.TRANS64.TRYWAIT P0, [R7+URZ], R2 ;  /* 0x00000002070075a7 */ /* 0x000e26000800017f */
[----:B------:R-:W-:-:S04]  /*8d50*/  ISETP.NE.AND P1, PT, R8, 0x3, PT ;  /* 0x000000030800780c */ /* 0x000fc80003f25270 */
[----:B------:R-:W-:Y:S02]  /*8d60*/  SEL R0, RZ, 0x1, P1 ;  /* 0x00000001ff007807 */ /* 0x000fe40000800000 */
[----:B------:R-:W-:Y:S02]  /*8d70*/  SEL R8, R8, RZ, P1 ;  /* 0x000000ff08087207 */ /* 0x000fe40000800000 */
[----:B------:R-:W-:-:S03]  /*8d80*/  LOP3.LUT R9, R3, R0, RZ, 0x3c, !PT ;  /* 0x0000000003097212 */ /* 0x000fc600078e3cff */
[----:B------:R-:W-:Y:S01]  /*8d90*/  IMAD R4, R8, 0x8, R5 ;  /* 0x0000000808047824 */ /* 0x000fe200078e0205 */
[----:B------:R-:W-:Y:S01]  /*8da0*/  SHF.L.U32 R3, R9, 0x1f, RZ ;  /* 0x0000001f09037819 */ /* 0x000fe200000006ff */
[----:B0-----:R-:W-:Y:S06]  /*8db0*/  @!P0 BRA `(.L_x_180) ;  /* 0x0000000000b88947 */ /* 0x001fec0003800000 */
.L_x_190:
[----:B------:R-:W1:Y:S01]  /*8dc0*/  SYNCS.PHASECHK.TRANS64.TRYWAIT P0, [R4+URZ], R3 ;  /* 0x00000003040075a7 */ /* 0x000e62000800017f */
[----:B------:R-:W-:-:S05]  /*8dd0*/  VIADD R0, R8, 0x1 ;  /* 0x0000000108007836 */ /* 0x000fca0000000000 */
[----:B------:R-:W-:-:S04]  /*8de0*/  ISETP.NE.AND P1, PT, R0, 0x3, PT ;  /* 0x000000030000780c */ /* 0x000fc80003f25270 */
[----:B0-----:R-:W-:Y:S02]  /*8df0*/  SEL R2, RZ, 0x1, P1 ;  /* 0x00000001ff027807 */ /* 0x001fe40000800000 */
[----:B------:R-:W-:Y:S02]  /*8e00*/  SEL R0, R0, RZ, P1 ;  /* 0x000000ff00007207 */ /* 0x000fe40000800000 */
[----:B------:R-:W-:Y:S01]  /*8e10*/  LOP3.LUT R2, R9, R2, RZ, 0x3c, !PT ;  /* 0x0000000209027212 */ /* 0x000fe200078e3cff */
[----:B-1----:R-:W-:Y:S06]  /*8e20*/  @!P0 BRA `(.L_x_181) ;  /* 0x0000000000b08947 */ /* 0x002fec0003800000 */
.L_x_191:
[----:B------:R-:W-:Y:S01]  /*8e30*/  IMAD R5, R0, 0x8, R5 ;  /* 0x0000000800057824 */ /* 0x000fe200078e0205 */
[----:B------:R-:W-:-:S07]  /*8e40*/  SHF.L.U32 R0, R2, 0x1f, RZ ;  /* 0x0000001f02007819 */ /* 0x000fce00000006ff */
.L_x_182:
[----:B-1----:R1:W2:Y:S02]  /*8e50*/  SYNCS.PHASECHK.TRANS64.TRYWAIT P0, [R5+URZ], R0 ;  /* 0x00000000050075a7 */ /* 0x0022a4000800017f */
[----:B--2---:R-:W-:Y:S05]  /*8e60*/  @!P0 NANOSLEEP.SYNCS 0x989680 ;  /* 0x009896800000895d */ /* 0x004fea0003900000 */
[----:B------:R-:W2:Y:S02]  /*8e70*/  @!P0 SYNCS.PHASECHK.TRANS64 P0, [R5+URZ], R0 ;  /* 0x00000000050085a7 */ /* 0x000ea4000800007f */
[----:B--2---:R-:W-:Y:S05]  /*8e80*/  @!P0 BRA `(.L_x_182) ;  /* 0xfffffffc00f08947 */ /* 0x004fea000383ffff */
.L_x_178:
[----:B------:R-:W-:Y:S05]  /*8e90*/  BSYNC B0 ;  /* 0x0000000000007941 */ /* 0x000fea0003800000 */
.L_x_177:
[----:B------:R-:W-:Y:S05]  /*8ea0*/  EXIT ;  /* 0x000000000000794d */ /* 0x000fea0003800000 */
.L_x_21:
[----:B-1----:R1:W2:Y:S02]  /*8eb0*/  SYNCS.PHASECHK.TRANS64.TRYWAIT P1, [R3+URZ], R0 ;  /* 0x00000000030075a7 */ /* 0x0022a4000802017f */
[----:B--2---:R-:W-:Y:S05]  /*8ec0*/  @!P1 NANOSLEEP.SYNCS 0x989680 ;  /* 0x009896800000995d */ /* 0x004fea0003900000 */
[----:B------:R-:W2:Y:S02]  /*8ed0*/  @!P1 SYNCS.PHASECHK.TRANS64 P1, [R3+URZ], R0 ;  /* 0x00000000030095a7 */ /* 0x000ea4000802007f */
[----:B--2---:R-:W-:Y:S05]  /*8ee0*/  @!P1 BRA `(.L_x_21) ;  /* 0xfffffffc00f09947 */ /* 0x004fea000383ffff */
[----:B------:R-:W-:Y:S05]  /*8ef0*/  BRA `(.L_x_20) ;  /* 0xffffff8800187947 */ /* 0x000fea000383ffff */
.L_x_26:
[----:B-1----:R1:W2:Y:S02]  /*8f00*/  SYNCS.PHASECHK.TRANS64.TRYWAIT P1, [R5+URZ], R4 ;  /* 0x00000004050075a7 */ /* 0x0022a4000802017f */
[----:B--2---:R-:W-:Y:S05]  /*8f10*/  @!P1 NANOSLEEP.SYNCS 0x989680 ;  /* 0x009896800000995d */ /* 0x004fea0003900000 */
[----:B------:R-:W2:Y:S02]  /*8f20*/  @!P1 SYNCS.PHASECHK.TRANS64 P1, [R5+URZ], R4 ;  /* 0x00000004050095a7 */ /* 0x000ea4000802007f */
[----:B--2---:R-:W-:Y:S05]  /*8f30*/  @!P1 BRA `(.L_x_26) ;  /* 0xfffffffc00f09947 */ /* 0x004fea000383ffff */
[----:B------:R-:W-:Y:S05]  /*8f40*/  BRA `(.L_x_25) ;  /* 0xffffff9000287947 */ /* 0x000fea000383ffff */
.L_x_165:
[----:B------:R-:W-:Y:S01]  /*8f50*/  BSSY B1, `(.L_x_183) ;  /* 0x0000006000017945 */ /* 0x000fe20003800000 */
[----:B------:R-:W-:-:S07]  /*8f60*/  IMAD.MOV.U32 R15, RZ, RZ, -0x1 ;  /* 0xffffffffff0f7424 */ /* 0x000fce00078e00ff */
[----:B------:R-:W-:Y:S05]  /*8f70*/  WARPSYNC.COLLECTIVE R15, `(.L_x_184) ;  /* 0x000000000f0c7348 */ /* 0x000fea0003c00000 */
[----:B------:R-:W-:Y:S02]  /*8f80*/  ELECT P6, UR62, PT ;  /* 0x00000000003e782f */ /* 0x000fe400038c0000 */
[----:B------:R-:W-:Y:S01]  /*8f90*/  MOV R14, UR62 ;  /* 0x0000003e000e7c02 */ /* 0x000fe20008000f00 */
[----:B------:R-:W-:Y:S10]  /*8fa0*/  ENDCOLLECTIVE ;  /* 0x000000000000791b */ /* 0x000ff40003800000 */
.L_x_184:
[----:B------:R-:W-:Y:S05]  /*8fb0*/  BSYNC B1 ;  /* 0x0000000000017941 */ /* 0x000fea0003800000 */
.L_x_183:
[----:B------:R-:W-:Y:S05]  /*8fc0*/  BRA `(.L_x_185) ;  /* 0xfffffff0002c7947 */ /* 0x000fea000383ffff */
.L_x_168:
[----:B-1----:R1:W2:Y:S02]  /*8fd0*/  SYNCS.PHASECHK.TRANS64.TRYWAIT P0, [R23+URZ+0x18], R14 ;  /* 0x0000180e170075a7 */ /* 0x0022a4000800017f */
[----:B--2---:R-:W-:Y:S05]  /*8fe0*/  @!P0 NANOSLEEP.SYNCS 0x989680 ;  /* 0x009896800000895d */ /* 0x004fea0003900000 */
[----:B------:R-:W2:Y:S02]  /*8ff0*/  @!P0 SYNCS.PHASECHK.TRANS64 P0, [R23+URZ+0x18], R14 ;  /* 0x0000180e170085a7 */ /* 0x000ea4000800007f */
[----:B--2---:R-:W-:Y:S05]  /*9000*/  @!P0 BRA `(.L_x_168) ;  /* 0xfffffffc00f08947 */ /* 0x004fea000383ffff */
[----:B------:R-:W-:Y:S05]  /*9010*/  BRA `(.L_x_186) ;  /* 0xfffffff0006c7947 */ /* 0x000fea000383ffff */
.L_x_176:
[----:B------:R-:W-:Y:S01]  /*9020*/  BSSY B0, `(.L_x_187) ;  /* 0x0000006000007945 */ /* 0x000fe20003800000 */
[----:B------:R-:W-:-:S07]  /*9030*/  IMAD.MOV.U32 R15, RZ, RZ, -0x1 ;  /* 0xffffffffff0f7424 */ /* 0x000fce00078e00ff */
[----:B------:R-:W-:Y:S05]  /*9040*/  WARPSYNC.COLLECTIVE R15, `(.L_x_188) ;  /* 0x000000000f0c7348 */ /* 0x000fea0003c00000 */
[----:B------:R-:W-:Y:S02]  /*9050*/  ELECT P6, UR62, PT ;  /* 0x00000000003e782f */ /* 0x000fe400038c0000 */
[----:B------:R-:W-:Y:S01]  /*9060*/  MOV R14, UR62 ;  /* 0x0000003e000e7c02 */ /* 0x000fe20008000f00 */
[----:B------:R-:W-:Y:S10]  /*9070*/  ENDCOLLECTIVE ;  /* 0x000000000000791b */ /* 0x000ff40003800000 */
.L_x_188:
[----:B------:R-:W-:Y:S05]  /*9080*/  BSYNC B0 ;  /* 0x0000000000007941 */ /* 0x000fea0003800000 */
.L_x_187:
[----:B------:R-:W-:Y:S05]  /*9090*/  BRA `(.L_x_189) ;  /* 0xfffffff800f47947 */ /* 0x000fea000383ffff */
.L_x_180:
[----:B0-----:R0:W1:Y:S02]  /*90a0*/  SYNCS.PHASECHK.TRANS64.TRYWAIT P0, [R7+URZ], R2 ;  /* 0x00000002070075a7 */ /* 0x001064000800017f */
[----:B-1----:R-:W-:Y:S05]  /*90b0*/  @!P0 NANOSLEEP.SYNCS 0x989680 ;  /* 0x009896800000895d */ /* 0x002fea0003900000 */
[----:B------:R-:W1:Y:S02]  /*90c0*/  @!P0 SYNCS.PHASECHK.TRANS64 P0, [R7+URZ], R2 ;  /* 0x00000002070085a7 */ /* 0x000e64000800007f */
[----:B-1----:R-:W-:Y:S05]  /*90d0*/  @!P0 BRA `(.L_x_180) ;  /* 0xfffffffc00f08947 */ /* 0x002fea000383ffff */
[----:B------:R-:W-:Y:S05]  /*90e0*/  BRA `(.L_x_190) ;  /* 0xfffffffc00347947 */ /* 0x000fea000383ffff */
.L_x_181:
[----:B0-----:R0:W1:Y:S02]  /*90f0*/  SYNCS.PHASECHK.TRANS64.TRYWAIT P0, [R4+URZ], R3 ;  /* 0x00000003040075a7 */ /* 0x001064000800017f */
[----:B-1----:R-:W-:Y:S05]  /*9100*/  @!P0 NANOSLEEP.SYNCS 0x989680 ;  /* 0x009896800000895d */ /* 0x002fea0003900000 */
[----:B------:R-:W1:Y:S02]  /*9110*/  @!P0 SYNCS.PHASECHK.TRANS64 P0, [R4+URZ], R3 ;  /* 0x00000003040085a7 */ /* 0x000e64000800007f */
[----:B-1----:R-:W-:Y:S05]  /*9120*/  @!P0 BRA `(.L_x_181) ;  /* 0xfffffffc00f08947 */ /* 0x002fea000383ffff */
[----:B------:R-:W-:Y:S05]  /*9130*/  BRA `(.L_x_191) ;  /* 0xfffffffc003c7947 */ /* 0x000fea000383ffff */
.L_x_192:
[----:B------:R-:W-:-:S00]  /*9140*/  BRA `(.L_x_192) ;  /* 0xfffffffc00fc7947 */ /* 0x000fc0000383ffff */
[----:B------:R-:W-:-:S00]  /*9150*/  NOP ;  /* 0x0000000000007918 */ /* 0x000fc00000000000 */
        /* <DEDUP_REMOVED lines=10> */
.L_x_193:


//--------------------- .nv.global.init           --------------------------
	.section	.nv.global.init,"aw",@progbits
.nv.global.init:
	.type		$str$22,@object
	.size		$str$22,($str$23 - $str$22)
$str$22:
        /*0000*/ 	.byte	0x6b, 0x5f, 0x74, 0x69, 0x6c, 0x65, 0x5f, 0x63, 0x6f, 0x75, 0x6e, 0x74, 0x20, 0x3e, 0x3d, 0x20
        /*0010*/ 	.byte	0x31, 0x00
	.type		$str$23,@object
	.size		$str$23,(__unnamed_1 - $str$23)
$str$23:
        /*0012*/ 	.byte	0x2f, 0x74, 0x6d, 0x70, 0x2f, 0x63, 0x75, 0x74, 0x6c, 0x61, 0x73, 0x73, 0x5f, 0x73, 0x77, 0x65
        /*0022*/ 	.byte	0x65, 0x70, 0x5f, 0x73, 0x72, 0x63, 0x2f, 0x69, 0x6e, 0x63, 0x6c, 0x75, 0x64, 0x65, 0x2f, 0x63
        /*0032*/ 	.byte	0x75, 0x74, 0x6c, 0x61, 0x73, 0x73, 0x2f, 0x67, 0x65, 0x6d, 0x6d, 0x2f, 0x63, 0x6f, 0x6c, 0x6c
        /*0042*/ 	.byte	0x65, 0x63, 0x74, 0x69, 0x76, 0x65, 0x2f, 0x73, 0x6d, 0x39, 0x30, 0x5f, 0x6d, 0x6d, 0x61, 0x5f
        /*0052*/ 	.byte	0x74, 0x6d, 0x61, 0x5f, 0x67, 0x6d, 0x6d, 0x61, 0x5f, 0x73, 0x73, 0x5f, 0x77, 0x61, 0x72, 0x70
        /*0062*/ 	.byte	0x73, 0x70, 0x65, 0x63, 0x69, 0x61, 0x6c, 0x69, 0x7a, 0x65, 0x64, 0x2e, 0x68, 0x70, 0x70, 0x00
	.type		__unnamed_1,@object
	.size		__unnamed_1,(.L_0 - __unnamed_1)
__unnamed_1:
        /*0072*/ 	.byte	0x76, 0x6f, 0x69, 0x64, 0x20, 0x63, 0x75, 0x74, 0x6c, 0x61, 0x73, 0x73, 0x3a, 0x3a, 0x67, 0x65
        /* <DEDUP_REMOVED lines=177> */
        /*0b92*/ 	.byte	0x6e, 0x74, 0x69, 0x74, 0x79, 0x5d, 0x00
.L_0:


//--------------------- .nv.shared._ZN7cutlass13device_kernelINS_4gemm6kernel13GemmUniversalIN4cute5tupleIJiiiiEEENS1_10collective13CollectiveMmaINS1_34MainloopSm90TmaGmmaWarpSpecializedILi3ENS5_IJNS4_1CILi1EEENSA_ILi2EEESB_EEENS1_35KernelTmaWarpSpecializedCooperativeEEENS5_IJNSA_ILi256EEENSA_ILi64EEESH_EEENS_10tfloat32_tENS5_IJlSB_lEEESJ_SK_NS4_8TiledMMAINS4_8MMA_AtomIJNS4_4SM904GMMA29MMA_64x64x8_F32TF32TF32_SS_TNILNSO_7ScaleInE1ELSQ_1EEEEEENS4_6LayoutINS5_IJSC_SB_SB_EEENS5_IJSB_NSA_ILi0EEESV_EEEEENS5_IJNS4_10UnderscoreESY_SY_EEEEENS4_23SM90_TMA_LOAD_MULTICASTENS4_14ComposedLayoutINS4_7SwizzleILi3ELi4ELi3EEENS4_18smem_ptr_flag_bitsILi32EEENST_INS5_IJNSA_ILi8EEENSA_ILi32EEEEEENS5_IJS18_SB_EEEEEEEvNS4_8identityENS4_13SM90_TMA_LOADES1C_vS1D_EENS_8epilogue10collective6detail29Sm90TmaWarpSpecializedAdapterINS1H_15DefaultEpilogueISJ_SK_SK_NS1G_6thread17LinearCombinationISJ_Li1EffLNS1L_9ScaleType4KindE0ELNS_15FloatRoundStyleE2ESJ_EENS1_15EpilogueDefaultEEEEEvvEEEEvNT_6ParamsE --------------------------
	.section	.nv.shared._ZN7cutlass13device_kernelINS_4gemm6kernel13GemmUniversalIN4cute5tupleIJiiiiEEENS1_10collective13CollectiveMmaINS1_34MainloopSm90TmaGmmaWarpSpecializedILi3ENS5_IJNS4_1CILi1EEENSA_ILi2EEESB_EEENS1_35KernelTmaWarpSpecializedCooperativeEEENS5_IJNSA_ILi256EEENSA_ILi64EEESH_EEENS_10tfloat32_tENS5_IJlSB_lEEESJ_SK_NS4_8TiledMMAINS4_8MMA_AtomIJNS4_4SM904GMMA29MMA_64x64x8_F32TF32TF32_SS_TNILNSO_7ScaleInE1ELSQ_1EEEEEENS4_6LayoutINS5_IJSC_SB_SB_EEENS5_IJSB_NSA_ILi0EEESV_EEEEENS5_IJNS4_10UnderscoreESY_SY_EEEEENS4_23SM90_TMA_LOAD_MULTICASTENS4_14ComposedLayoutINS4_7SwizzleILi3ELi4ELi3EEENS4_18smem_ptr_flag_bitsILi32EEENST_INS5_IJNSA_ILi8EEENSA_ILi32EEEEEENS5_IJS18_SB_EEEEEEEvNS4_8identityENS4_13SM90_TMA_LOADES1C_vS1D_EENS_8epilogue10collective6detail29Sm90TmaWarpSpecializedAdapterINS1H_15DefaultEpilogueISJ_SK_SK_NS1G_6thread17LinearCombinationISJ_Li1EffLNS1L_9ScaleType4KindE0ELNS_15FloatRoundStyleE2ESJ_EENS1_15EpilogueDefaultEEEEEvvEEEEvNT_6ParamsE,"aw",@nobits
	.sectionflags	@""
	.align	16
	.zero		1024


//--------------------- .nv.shared.reserved.0     --------------------------
	.section	.nv.shared.reserved.0,"aw",@nobits
	.weak		__nv_reservedSMEM_offset_0_alias
	.size		__nv_reservedSMEM_offset_0_alias, 0, 0
	.other		__nv_reservedSMEM_offset_0_alias,@"STO_CUDA_RESERVED_SHARED STV_DEFAULT"
__nv_reservedSMEM_offset_0_alias:
	.zero		0


//--------------------- .nv.global                --------------------------
	.section	.nv.global,"aw",@nobits
.nv.global:
	.type		_ZN39_INTERNAL_ddc3a1e2_4_k_cu_c4346a35_58824cute1_E,@object
	.size		_ZN39_INTERNAL_ddc3a1e2_4_k_cu_c4346a35_58824cute1_E,(_ZN39_INTERNAL_ddc3a1e2_4_k_cu_c4346a35_58824cuda3std3__45__cpo6cbeginE - _ZN39_INTERNAL_ddc3a1e2_4_k_cu_c4346a35_58824cute1_E)
_ZN39_INTERNAL_ddc3a1e2_4_k_cu_c4346a35_58824cute1_E:
	.zero		1
	.type		_ZN39_INTERNAL_ddc3a1e2_4_k_cu_c4346a35_58824cuda3std3__45__cpo6cbeginE,@object
	.size		_ZN39_INTERNAL_ddc3a1e2_4_k_cu_c4346a35_58824cuda3std3__45__cpo6cbeginE,(_ZN39_INTERNAL_ddc3a1e2_4_k_cu_c4346a35_58824cuda3std3__48in_placeE - _ZN39_INTERNAL_ddc3a1e2_4_k_cu_c4346a35_58824cuda3std3__45__cpo6cbeginE)
_ZN39_INTERNAL_ddc3a1e2_4_k_cu_c4346a35_58824cuda3std3__45__cpo6cbeginE:
	.zero		1
	.type		_ZN39_INTERNAL_ddc3a1e2_4_k_cu_c4346a35_58824cuda3std3__48in_placeE,@object
	.size		_ZN39_INTERNAL_ddc3a1e2_4_k_cu_c4346a35_58824cuda3std3__48in_placeE,(_ZN39_INTERNAL_ddc3a1e2_4_k_cu_c4346a35_58824cuda3std6ranges3__45__cpo9iter_moveE - _ZN39_INTERNAL_ddc3a1e2_4_k_cu_c4346a35_58824cuda3std3__48in_placeE)
_ZN39_INTERNAL_ddc3a1e2_4_k_cu_c4346a35_58824cuda3std3__48in_placeE:
	.zero		1
	.type		_ZN39_INTERNAL_ddc3a1e2_4_k_cu_c4346a35_58824cuda3std6ranges3__45__cpo9iter_moveE,@object
	.size		_ZN39_INTERNAL_ddc3a1e2_4_k_cu_c4346a35_58824cuda3std6ranges3__45__cpo9iter_moveE,(_ZN39_INTERNAL_ddc3a1e2_4_k_cu_c4346a35_58824cuda3std3__45__cpo5beginE - _ZN39_INTERNAL_ddc3a1e2_4_k_cu_c4346a35_58824cuda3std6ranges3__45__cpo9iter_moveE)
_ZN39_INTERNAL_ddc3a1e2_4_k_cu_c4346a35_58824cuda3std6ranges3__45__cpo9iter_moveE:
	.zero		1
	.type		_ZN39_INTERNAL_ddc3a1e2_4_k_cu_c4346a35_58824cuda3std3__45__cpo5beginE,@object
	.size		_ZN39_INTERNAL_ddc3a1e2_4_k_cu_c4346a35_58824cuda3std3__45__cpo5beginE,(_ZN39_INTERNAL_ddc3a1e2_4_k_cu_c4346a35_58824cuda3std3__441_GLOBAL__N__ddc3a1e2_4_k_cu_c4346a35_58826ignoreE - _ZN39_INTERNAL_ddc3a1e2_4_k_cu_c4346a35_58824cuda3std3__45__cpo5beginE)
_ZN39_INTERNAL_ddc3a1e2_4_k_cu_c4346a35_58824cuda3std3__45__cpo5beginE:
	.zero		1
	.type		_ZN39_INTERNAL_ddc3a1e2_4_k_cu_c4346a35_58824cuda3std3__441_GLOBAL__N__ddc3a1e2_4_k_cu_c4346a35_58826ignoreE,@object
	.size		_ZN39_INTERNAL_ddc3a1e2_4_k_cu_c4346a35_58824cuda3std3__441_GLOBAL__N__ddc3a1e2_4_k_cu_c4346a35_58826ignoreE,(_ZN39_INTERNAL_ddc3a1e2_4_k_cu_c4346a35_58824cute7productE - _ZN39_INTERNAL_ddc3a1e2_4_k_cu_c4346a35_58824cuda3std3__441_GLOBAL__N__ddc3a1e2_4_k_cu_c4346a35_58826ignoreE)
_ZN39_INTERNAL_ddc3a1e2_4_k_cu_c4346a35_58824cuda3std3__441_GLOBAL__N__ddc3a1e2_4_k_cu_c4346a35_58826ignoreE:
	.zero		1
	.type		_ZN39_INTERNAL_ddc3a1e2_4_k_cu_c4346a35_58824cute7productE,@object
	.size		_ZN39_INTERNAL_ddc3a1e2_4_k_cu_c4346a35_58824cute7productE,(_ZN39_INTERNAL_ddc3a1e2_4_k_cu_c4346a35_58824cuda3std3__45__cpo3endE - _ZN39_INTERNAL_ddc3a1e2_4_k_cu_c4346a35_58824cute7productE)
_ZN39_INTERNAL_ddc3a1e2_4_k_cu_c4346a35_58824cute7productE:
	.zero		1
	.type		_ZN39_INTERNAL_ddc3a1e2_4_k_cu_c4346a35_58824cuda3std3__45__cpo3endE,@object
	.size		_ZN39_INTERNAL_ddc3a1e2_4_k_cu_c4346a35_58824cuda3std3__45__cpo3endE,(_ZN39_INTERNAL_ddc3a1e2_4_k_cu_c4346a35_58824cuda3std3__419piecewise_constructE - _ZN39_INTERNAL_ddc3a1e2_4_k_cu_c4346a35_58824cuda3std3__45__cpo3endE)
_ZN39_INTERNAL_ddc3a1e2_4_k_cu_c4346a35_58824cuda3std3__45__cpo3endE:
	.zero		1
	.type		_ZN39_INTERNAL_ddc3a1e2_4_k_cu_c4346a35_58824cuda3std3__419piecewise_constructE,@object
	.size		_ZN39_INTERNAL_ddc3a1e2_4_k_cu_c4346a35_58824cuda3std3__419piecewise_constructE,(_ZN39_INTERNAL_ddc3a1e2_4_k_cu_c4346a35_58824cuda3std3__45__cpo4cendE - _ZN39_INTERNAL_ddc3a1e2_4_k_cu_c4346a35_58824cuda3std3__419piecewise_constructE)
_ZN39_INTERNAL_ddc3a1e2_4_k_cu_c4346a35_58824cuda3std3__419piecewise_constructE:
	.zero		1
	.type		_ZN39_INTERNAL_ddc3a1e2_4_k_cu_c4346a35_58824cuda3std3__45__cpo4cendE,@object
	.size		_ZN39_INTERNAL_ddc3a1e2_4_k_cu_c4346a35_58824cuda3std3__45__cpo4cendE,(_ZN39_INTERNAL_ddc3a1e2_4_k_cu_c4346a35_58824cuda3std6ranges3__45__cpo4swapE - _ZN39_INTERNAL_ddc3a1e2_4_k_cu_c4346a35_58824cuda3std3__45__cpo4cendE)
_ZN39_INTERNAL_ddc3a1e2_4_k_cu_c4346a35_58824cuda3std3__45__cpo4cendE:
	.zero		1
	.type		_ZN39_INTERNAL_ddc3a1e2_4_k_cu_c4346a35_58824cuda3std6ranges3__45__cpo4swapE,@object
	.size		_ZN39_INTERNAL_ddc3a1e2_4_k_cu_c4346a35_58824cuda3std6ranges3__45__cpo4swapE,(.L_8 - _ZN39_INTERNAL_ddc3a1e2_4_k_cu_c4346a35_58824cuda3std6ranges3__45__cpo4swapE)
_ZN39_INTERNAL_ddc3a1e2_4_k_cu_c4346a35_58824cuda3std6ranges3__45__cpo4swapE:
	.zero		1
.L_8:


//--------------------- .nv.constant0._ZN7cutlass13device_kernelINS_4gemm6kernel13GemmUniversalIN4cute5tupleIJiiiiEEENS1_10collective13CollectiveMmaINS1_34MainloopSm90TmaGmmaWarpSpecializedILi3ENS5_IJNS4_1CILi1EEENSA_ILi2EEESB_EEENS1_35KernelTmaWarpSpecializedCooperativeEEENS5_IJNSA_ILi256EEENSA_ILi64EEESH_EEENS_10tfloat32_tENS5_IJlSB_lEEESJ_SK_NS4_8TiledMMAINS4_8MMA_AtomIJNS4_4SM904GMMA29MMA_64x64x8_F32TF32TF32_SS_TNILNSO_7ScaleInE1ELSQ_1EEEEEENS4_6LayoutINS5_IJSC_SB_SB_EEENS5_IJSB_NSA_ILi0EEESV_EEEEENS5_IJNS4_10UnderscoreESY_SY_EEEEENS4_23SM90_TMA_LOAD_MULTICASTENS4_14ComposedLayoutINS4_7SwizzleILi3ELi4ELi3EEENS4_18smem_ptr_flag_bitsILi32EEENST_INS5_IJNSA_ILi8EEENSA_ILi32EEEEEENS5_IJS18_SB_EEEEEEEvNS4_8identityENS4_13SM90_TMA_LOADES1C_vS1D_EENS_8epilogue10collective6detail29Sm90TmaWarpSpecializedAdapterINS1H_15DefaultEpilogueISJ_SK_SK_NS1G_6thread17LinearCombinationISJ_Li1EffLNS1L_9ScaleType4KindE0ELNS_15FloatRoundStyleE2ESJ_EENS1_15EpilogueDefaultEEEEEvvEEEEvNT_6ParamsE --------------------------
	.section	.nv.constant0._ZN7cutlass13device_kernelINS_4gemm6kernel13GemmUniversalIN4cute5tupleIJiiiiEEENS1_10collective13CollectiveMmaINS1_34MainloopSm90TmaGmmaWarpSpecializedILi3ENS5_IJNS4_1CILi1EEENSA_ILi2EEESB_EEENS1_35KernelTmaWarpSpecializedCooperativeEEENS5_IJNSA_ILi256EEENSA_ILi64EEESH_EEENS_10tfloat32_tENS5_IJlSB_lEEESJ_SK_NS4_8TiledMMAINS4_8MMA_AtomIJNS4_4SM904GMMA29MMA_64x64x8_F32TF32TF32_SS_TNILNSO_7ScaleInE1ELSQ_1EEEEEENS4_6LayoutINS5_IJSC_SB_SB_EEENS5_IJSB_NSA_ILi0EEESV_EEEEENS5_IJNS4_10UnderscoreESY_SY_EEEEENS4_23SM90_TMA_LOAD_MULTICASTENS4_14ComposedLayoutINS4_7SwizzleILi3ELi4ELi3EEENS4_18smem_ptr_flag_bitsILi32EEENST_INS5_IJNSA_ILi8EEENSA_ILi32EEEEEENS5_IJS18_SB_EEEEEEEvNS4_8identityENS4_13SM90_TMA_LOADES1C_vS1D_EENS_8epilogue10collective6detail29Sm90TmaWarpSpecializedAdapterINS1H_15DefaultEpilogueISJ_SK_SK_NS1G_6thread17LinearCombinationISJ_Li1EffLNS1L_9ScaleType4KindE0ELNS_15FloatRoundStyleE2ESJ_EENS1_15EpilogueDefaultEEEEEvvEEEEvNT_6ParamsE,"a",@progbits
	.sectionflags	@""
	.align	4
.nv.constant0._ZN7cutlass13device_kernelINS_4gemm6kernel13GemmUniversalIN4cute5tupleIJiiiiEEENS1_10collective13CollectiveMmaINS1_34MainloopSm90TmaGmmaWarpSpecializedILi3ENS5_IJNS4_1CILi1EEENSA_ILi2EEESB_EEENS1_35KernelTmaWarpSpecializedCooperativeEEENS5_IJNSA_ILi256EEENSA_ILi64EEESH_EEENS_10tfloat32_tENS5_IJlSB_lEEESJ_SK_NS4_8TiledMMAINS4_8MMA_AtomIJNS4_4SM904GMMA29MMA_64x64x8_F32TF32TF32_SS_TNILNSO_7ScaleInE1ELSQ_1EEEEEENS4_6LayoutINS5_IJSC_SB_SB_EEENS5_IJSB_NSA_ILi0EEESV_EEEEENS5_IJNS4_10UnderscoreESY_SY_EEEEENS4_23SM90_TMA_LOAD_MULTICASTENS4_14ComposedLayoutINS4_7SwizzleILi3ELi4ELi3EEENS4_18smem_ptr_flag_bitsILi32EEENST_INS5_IJNSA_ILi8EEENSA_ILi32EEEEEENS5_IJS18_SB_EEEEEEEvNS4_8identityENS4_13SM90_TMA_LOADES1C_vS1D_EENS_8epilogue10collective6detail29Sm90TmaWarpSpecializedAdapterINS1H_15DefaultEpilogueISJ_SK_SK_NS1G_6thread17LinearCombinationISJ_Li1EffLNS1L_9ScaleType4KindE0ELNS_15FloatRoundStyleE2ESJ_EENS1_15EpilogueDefaultEEEEEvvEEEEvNT_6ParamsE:
	.zero		1664


//--------------------- SYMBOLS --------------------------

	.type		.nv.reservedSmem.offset0,@object
	.size		.nv.reservedSmem.offset0,0x4
	.type		__assertfail,@function
